def attn_fwd(
    Q,
    K,
    V,
    Out,
    Lse,
    sm_scale,
    stride_qz,
    stride_qh,
    stride_qm,
    stride_qk,
    stride_kz,
    stride_kh,
    stride_kn,
    stride_kk,
    stride_vz,
    stride_vh,
    stride_vn,
    stride_vk,
    stride_oz,
    stride_oh,
    stride_om,
    stride_ok,
    seqlen_q,
    seqlen_k,
    BLOCK_M: tl.constexpr,
    BLOCK_N: tl.constexpr,
    HEAD_DIM: tl.constexpr,
    CAUSAL: tl.constexpr,
):
    start_m = tl.program_id(0)
    off_hz = tl.program_id(1)
    q_off = off_hz * stride_qh
    k_off = off_hz * stride_kh
    v_off = off_hz * stride_vh
    offs_m = start_m * BLOCK_M + tl.arange(0, BLOCK_M)
    offs_d = tl.arange(0, HEAD_DIM)
    offs_n = tl.arange(0, BLOCK_N)
    q_ptrs = Q + q_off + offs_m[:, None] * stride_qm + offs_d[None, :] * stride_qk
    k_ptrs = K + k_off + offs_d[:, None] * stride_kk + offs_n[None, :] * stride_kn
    v_ptrs = V + v_off + offs_n[:, None] * stride_vn + offs_d[None, :] * stride_vk
    m_i = tl.full([BLOCK_M], float("-inf"), dtype=tl.float32)
    l_i = tl.zeros([BLOCK_M], dtype=tl.float32) + 1.0
    acc = tl.zeros([BLOCK_M, HEAD_DIM], dtype=tl.float32)
    q = tl.load(q_ptrs)
    acc, l_i, m_i = _attn_fwd_inner(
        acc,
        l_i,
        m_i,
        q,
        k_ptrs,
        v_ptrs,
        sm_scale,
        stride_kn,
        stride_vn,
        start_m,
        seqlen_k,
        BLOCK_M,
        BLOCK_N,
        HEAD_DIM,
        CAUSAL,
    )
    acc = acc / l_i[:, None]
    lse = m_i + tl.math.log2(l_i) / 1.4426950408889634
    o_ptrs = (
        Out
        + off_hz * stride_oh
        + offs_m[:, None] * stride_om
        + offs_d[None, :] * stride_ok
    )
    tl.store(o_ptrs, acc.to(Out.dtype.element_ty))
    tl.store(Lse + off_hz * seqlen_q + offs_m, lse)

# config = {"BLOCK_M": 256, "BLOCK_N": 64, "HEAD_DIM": 32, "arch": "sm_100", "causal": false, "dtype": "fp8e4m3", "num_stages": 4, "num_warps": 8}
# arch = sm_100


// ===== COMPILED SASS (sm_100a) =====

	.target	sm_100a

	.elftype	@"ET_EXEC"


//--------------------- .note.nv.tkinfo           --------------------------
	.section	.note.nv.tkinfo,"",@"SHT_NOTE"
	.sectionflags	@"SHF_NOTE_NV_TKINFO"
	.tkinfo
        /*0018*/ 	.word	0x00000081
        /*0030*/ 	.string	""
        /*0030*/ 	.string	"ptxas-blackwell"
        /*0030*/ 	.string	"Cuda compilation tools, release 12.9, V12.9.86"
        /*0030*/ 	.string	"Build cuda_12.9.r12.9/compiler.36037853_0"
        /*0030*/ 	.string	"-v  -suppress-debug-info  -lineinfo  -arch sm_100a "



//--------------------- .note.nv.cuver            --------------------------
	.section	.note.nv.cuver,"",@"SHT_NOTE"
	.sectionflags	@"SHF_NOTE_NV_CUVER"
        /*0018*/ 	.short	0x0001
        /*001a*/ 	.short	0x0064
        /*001c*/ 	.short	0x0001
        /*001e*/ 	.short	0x0000
        /*0020*/ 	.short	0x0001
        /*0022*/ 	.short	0x0000


//--------------------- .nv.info                  --------------------------
	.section	.nv.info,"",@"SHT_CUDA_INFO"
	.align	4


	//----- nvinfo : EIATTR_REGCOUNT
	.align		4
        /*0000*/ 	.byte	0x04, 0x2f
        /*0002*/ 	.short	(.L_5 - .L_4)
	.align		4
.L_4:
        /*0004*/ 	.word	index@(attn_fwd)
        /*0008*/ 	.word	0x00000080


	//----- nvinfo : EIATTR_FRAME_SIZE
	.align		4
.L_5:
        /*000c*/ 	.byte	0x04, 0x11
        /*000e*/ 	.short	(.L_7 - .L_6)
	.align		4
.L_6:
        /*0010*/ 	.word	index@($__internal_2_$__cuda_sm10x_tcgen05_guardrail_trap_unallocated_columns_being_dealloced)
        /*0014*/ 	.word	0x00000000


	//----- nvinfo : EIATTR_FRAME_SIZE
	.align		4
.L_7:
        /*0018*/ 	.byte	0x04, 0x11
        /*001a*/ 	.short	(.L_9 - .L_8)
	.align		4
.L_8:
        /*001c*/ 	.word	index@($__internal_1_$__cuda_sm10x_tcgen05_guardrail_trap_phase_invalid_during_alloc)
        /*0020*/ 	.word	0x00000000


	//----- nvinfo : EIATTR_FRAME_SIZE
	.align		4
.L_9:
        /*0024*/ 	.byte	0x04, 0x11
        /*0026*/ 	.short	(.L_11 - .L_10)
	.align		4
.L_10:
        /*0028*/ 	.word	index@($__internal_0_$__cuda_sm10x_tcgen05_guardrail_trap_col_being_dealloced_not_returned_by_alloc)
        /*002c*/ 	.word	0x00000000


	//----- nvinfo : EIATTR_FRAME_SIZE
	.align		4
.L_11:
        /*0030*/ 	.byte	0x04, 0x11
        /*0032*/ 	.short	(.L_13 - .L_12)
	.align		4
.L_12:
        /*0034*/ 	.word	index@(attn_fwd)
        /*0038*/ 	.word	0x00000000


	//----- nvinfo : EIATTR_MIN_STACK_SIZE
	.align		4
.L_13:
        /*003c*/ 	.byte	0x04, 0x12
        /*003e*/ 	.short	(.L_15 - .L_14)
	.align		4
.L_14:
        /*0040*/ 	.word	index@(attn_fwd)
        /*0044*/ 	.word	0x00000000
.L_15:


//--------------------- .nv.info.attn_fwd         --------------------------
	.section	.nv.info.attn_fwd,"",@"SHT_CUDA_INFO"
	.sectionflags	@""
	.align	4


	//----- nvinfo : EIATTR_CUDA_API_VERSION
	.align		4
        /*0000*/ 	.byte	0x04, 0x37
        /*0002*/ 	.short	(.L_17 - .L_16)
.L_16:
        /*0004*/ 	.word	0x00000081


	//----- nvinfo : EIATTR_KPARAM_INFO
	.align		4
.L_17:
        /*0008*/ 	.byte	0x04, 0x17
        /*000a*/ 	.short	(.L_19 - .L_18)
.L_18:
        /*000c*/ 	.word	0x00000000
        /*0010*/ 	.short	0x0019
        /*0012*/ 	.short	0x0080
        /*0014*/ 	.byte	0x00, 0xf4, 0x21, 0x00


	//----- nvinfo : EIATTR_KPARAM_INFO
	.align		4
.L_19:
        /*0018*/ 	.byte	0x04, 0x17
        /*001a*/ 	.short	(.L_21 - .L_20)
.L_20:
        /*001c*/ 	.word	0x00000000
        /*0020*/ 	.short	0x0018
        /*0022*/ 	.short	0x0078
        /*0024*/ 	.byte	0x00, 0xf4, 0x21, 0x00


	//----- nvinfo : EIATTR_KPARAM_INFO
	.align		4
.L_21:
        /*0028*/ 	.byte	0x04, 0x17
        /*002a*/ 	.short	(.L_23 - .L_22)
.L_22:
        /*002c*/ 	.word	0x00000000
        /*0030*/ 	.short	0x0017
        /*0032*/ 	.short	0x0070
        /*0034*/ 	.byte	0x00, 0xf0, 0x11, 0x00


	//----- nvinfo : EIATTR_KPARAM_INFO
	.align		4
.L_23:
        /*0038*/ 	.byte	0x04, 0x17
        /*003a*/ 	.short	(.L_25 - .L_24)
.L_24:
        /*003c*/ 	.word	0x00000000
        /*0040*/ 	.short	0x0016
        /*0042*/ 	.short	0x006c
        /*0044*/ 	.byte	0x00, 0xf0, 0x11, 0x00


	//----- nvinfo : EIATTR_KPARAM_INFO
	.align		4
.L_25:
        /*0048*/ 	.byte	0x04, 0x17
        /*004a*/ 	.short	(.L_27 - .L_26)
.L_26:
        /*004c*/ 	.word	0x00000000
        /*0050*/ 	.short	0x0015
        /*0052*/ 	.short	0x0068
        /*0054*/ 	.byte	0x00, 0xf0, 0x11, 0x00


	//----- nvinfo : EIATTR_KPARAM_INFO
	.align		4
.L_27:
        /*0058*/ 	.byte	0x04, 0x17
        /*005a*/ 	.short	(.L_29 - .L_28)
.L_28:
        /*005c*/ 	.word	0x00000000
        /*0060*/ 	.short	0x0014
        /*0062*/ 	.short	0x0064
        /*0064*/ 	.byte	0x00, 0xf0, 0x11, 0x00


	//----- nvinfo : EIATTR_KPARAM_INFO
	.align		4
.L_29:
        /*0068*/ 	.byte	0x04, 0x17
        /*006a*/ 	.short	(.L_31 - .L_30)
.L_30:
        /*006c*/ 	.word	0x00000000
        /*0070*/ 	.short	0x0013
        /*0072*/ 	.short	0x0060
        /*0074*/ 	.byte	0x00, 0xf0, 0x11, 0x00


	//----- nvinfo : EIATTR_KPARAM_INFO
	.align		4
.L_31:
        /*0078*/ 	.byte	0x04, 0x17
        /*007a*/ 	.short	(.L_33 - .L_32)
.L_32:
        /*007c*/ 	.word	0x00000000
        /*0080*/ 	.short	0x0012
        /*0082*/ 	.short	0x005c
        /*0084*/ 	.byte	0x00, 0xf0, 0x11, 0x00


	//----- nvinfo : EIATTR_KPARAM_INFO
	.align		4
.L_33:
        /*0088*/ 	.byte	0x04, 0x17
        /*008a*/ 	.short	(.L_35 - .L_34)
.L_34:
        /*008c*/ 	.word	0x00000000
        /*0090*/ 	.short	0x0011
        /*0092*/ 	.short	0x0058
        /*0094*/ 	.byte	0x00, 0xf0, 0x11, 0x00


	//----- nvinfo : EIATTR_KPARAM_INFO
	.align		4
.L_35:
        /*0098*/ 	.byte	0x04, 0x17
        /*009a*/ 	.short	(.L_37 - .L_36)
.L_36:
        /*009c*/ 	.word	0x00000000
        /*00a0*/ 	.short	0x0010
        /*00a2*/ 	.short	0x0054
        /*00a4*/ 	.byte	0x00, 0xf0, 0x11, 0x00


	//----- nvinfo : EIATTR_KPARAM_INFO
	.align		4
.L_37:
        /*00a8*/ 	.byte	0x04, 0x17
        /*00aa*/ 	.short	(.L_39 - .L_38)
.L_38:
        /*00ac*/ 	.word	0x00000000
        /*00b0*/ 	.short	0x000f
        /*00b2*/ 	.short	0x0050
        /*00b4*/ 	.byte	0x00, 0xf0, 0x11, 0x00


	//----- nvinfo : EIATTR_KPARAM_INFO
	.align		4
.L_39:
        /*00b8*/ 	.byte	0x04, 0x17
        /*00ba*/ 	.short	(.L_41 - .L_40)
.L_40:
        /*00bc*/ 	.word	0x00000000
        /*00c0*/ 	.short	0x000e
        /*00c2*/ 	.short	0x004c
        /*00c4*/ 	.byte	0x00, 0xf0, 0x11, 0x00


	//----- nvinfo : EIATTR_KPARAM_INFO
	.align		4
.L_41:
        /*00c8*/ 	.byte	0x04, 0x17
        /*00ca*/ 	.short	(.L_43 - .L_42)
.L_42:
        /*00cc*/ 	.word	0x00000000
        /*00d0*/ 	.short	0x000d
        /*00d2*/ 	.short	0x0048
        /*00d4*/ 	.byte	0x00, 0xf0, 0x11, 0x00


	//----- nvinfo : EIATTR_KPARAM_INFO
	.align		4
.L_43:
        /*00d8*/ 	.byte	0x04, 0x17
        /*00da*/ 	.short	(.L_45 - .L_44)
.L_44:
        /*00dc*/ 	.word	0x00000000
        /*00e0*/ 	.short	0x000c
        /*00e2*/ 	.short	0x0044
        /*00e4*/ 	.byte	0x00, 0xf0, 0x11, 0x00


	//----- nvinfo : EIATTR_KPARAM_INFO
	.align		4
.L_45:
        /*00e8*/ 	.byte	0x04, 0x17
        /*00ea*/ 	.short	(.L_47 - .L_46)
.L_46:
        /*00ec*/ 	.word	0x00000000
        /*00f0*/ 	.short	0x000b
        /*00f2*/ 	.short	0x0040
        /*00f4*/ 	.byte	0x00, 0xf0, 0x11, 0x00


	//----- nvinfo : EIATTR_KPARAM_INFO
	.align		4
.L_47:
        /*00f8*/ 	.byte	0x04, 0x17
        /*00fa*/ 	.short	(.L_49 - .L_48)
.L_48:
        /*00fc*/ 	.word	0x00000000
        /*0100*/ 	.short	0x000a
        /*0102*/ 	.short	0x003c
        /*0104*/ 	.byte	0x00, 0xf0, 0x11, 0x00


	//----- nvinfo : EIATTR_KPARAM_INFO
	.align		4
.L_49:
        /*0108*/ 	.byte	0x04, 0x17
        /*010a*/ 	.short	(.L_51 - .L_50)
.L_50:
        /*010c*/ 	.word	0x00000000
        /*0110*/ 	.short	0x0009
        /*0112*/ 	.short	0x0038
        /*0114*/ 	.byte	0x00, 0xf0, 0x11, 0x00


	//----- nvinfo : EIATTR_KPARAM_INFO
	.align		4
.L_51:
        /*0118*/ 	.byte	0x04, 0x17
        /*011a*/ 	.short	(.L_53 - .L_52)
.L_52:
        /*011c*/ 	.word	0x00000000
        /*0120*/ 	.short	0x0008
        /*0122*/ 	.short	0x0034
        /*0124*/ 	.byte	0x00, 0xf0, 0x11, 0x00


	//----- nvinfo : EIATTR_KPARAM_INFO
	.align		4
.L_53:
        /*0128*/ 	.byte	0x04, 0x17
        /*012a*/ 	.short	(.L_55 - .L_54)
.L_54:
        /*012c*/ 	.word	0x00000000
        /*0130*/ 	.short	0x0007
        /*0132*/ 	.short	0x0030
        /*0134*/ 	.byte	0x00, 0xf0, 0x11, 0x00


	//----- nvinfo : EIATTR_KPARAM_INFO
	.align		4
.L_55:
        /*0138*/ 	.byte	0x04, 0x17
        /*013a*/ 	.short	(.L_57 - .L_56)
.L_56:
        /*013c*/ 	.word	0x00000000
        /*0140*/ 	.short	0x0006
        /*0142*/ 	.short	0x002c
        /*0144*/ 	.byte	0x00, 0xf0, 0x11, 0x00


	//----- nvinfo : EIATTR_KPARAM_INFO
	.align		4
.L_57:
        /*0148*/ 	.byte	0x04, 0x17
        /*014a*/ 	.short	(.L_59 - .L_58)
.L_58:
        /*014c*/ 	.word	0x00000000
        /*0150*/ 	.short	0x0005
        /*0152*/ 	.short	0x0028
        /*0154*/ 	.byte	0x00, 0xf0, 0x11, 0x00


	//----- nvinfo : EIATTR_KPARAM_INFO
	.align		4
.L_59:
        /*0158*/ 	.byte	0x04, 0x17
        /*015a*/ 	.short	(.L_61 - .L_60)
.L_60:
        /*015c*/ 	.word	0x00000000
        /*0160*/ 	.short	0x0004
        /*0162*/ 	.short	0x0020
        /*0164*/ 	.byte	0x00, 0xf4, 0x21, 0x00


	//----- nvinfo : EIATTR_KPARAM_INFO
	.align		4
.L_61:
        /*0168*/ 	.byte	0x04, 0x17
        /*016a*/ 	.short	(.L_63 - .L_62)
.L_62:
        /*016c*/ 	.word	0x00000000
        /*0170*/ 	.short	0x0003
        /*0172*/ 	.short	0x0018
        /*0174*/ 	.byte	0x00, 0xf4, 0x21, 0x00


	//----- nvinfo : EIATTR_KPARAM_INFO
	.align		4
.L_63:
        /*0178*/ 	.byte	0x04, 0x17
        /*017a*/ 	.short	(.L_65 - .L_64)
.L_64:
        /*017c*/ 	.word	0x00000000
        /*0180*/ 	.short	0x0002
        /*0182*/ 	.short	0x0010
        /*0184*/ 	.byte	0x00, 0xf4, 0x21, 0x00


	//----- nvinfo : EIATTR_KPARAM_INFO
	.align		4
.L_65:
        /*0188*/ 	.byte	0x04, 0x17
        /*018a*/ 	.short	(.L_67 - .L_66)
.L_66:
        /*018c*/ 	.word	0x00000000
        /*0190*/ 	.short	0x0001
        /*0192*/ 	.short	0x0008
        /*0194*/ 	.byte	0x00, 0xf4, 0x21, 0x00


	//----- nvinfo : EIATTR_KPARAM_INFO
	.align		4
.L_67:
        /*0198*/ 	.byte	0x04, 0x17
        /*019a*/ 	.short	(.L_69 - .L_68)
.L_68:
        /*019c*/ 	.word	0x00000000
        /*01a0*/ 	.short	0x0000
        /*01a2*/ 	.short	0x0000
        /*01a4*/ 	.byte	0x00, 0xf4, 0x21, 0x00


	//----- nvinfo : EIATTR_AT_ENTRY_FRAGMENTS
	.align		4
.L_69:
        /*01a8*/ 	.byte	0x04, 0x4f
        /*01aa*/ 	.short	(.L_71 - .L_70)


	//   ....[0]....
.L_70:
        /*01ac*/ 	.word	0x00000004


	//----- nvinfo : EIATTR_RESERVED_SMEM_USED
	.align		4
.L_71:
        /*01b0*/ 	.byte	0x01, 0x41
	.zero		2


	//----- nvinfo : EIATTR_SPARSE_MMA_MASK
	.align		4
        /*01b4*/ 	.byte	0x03, 0x50
        /*01b6*/ 	.short	0x0000


	//----- nvinfo : EIATTR_TCGEN05_1CTA_USED
	.align		4
        /*01b8*/ 	.byte	0x01, 0x51
	.zero		2


	//----- nvinfo : EIATTR_MAXREG_COUNT
	.align		4
        /*01bc*/ 	.byte	0x03, 0x1b
        /*01be*/ 	.short	0x00ff


	//----- nvinfo : EIATTR_NUM_BARRIERS
	.align		4
        /*01c0*/ 	.byte	0x02, 0x4c
        /*01c2*/ 	.byte	0x01
	.zero		1


	//----- nvinfo : EIATTR_INT_WARP_WIDE_INSTR_OFFSETS
	.align		4
        /*01c4*/ 	.byte	0x04, 0x31
        /*01c6*/ 	.short	(.L_73 - .L_72)


	//   ....[0]....
.L_72:
        /*01c8*/ 	.word	0x00001080


	//   ....[1]....
        /*01cc*/ 	.word	0x000010a0


	//   ....[2]....
        /*01d0*/ 	.word	0x00001420


	//   ....[3]....
        /*01d4*/ 	.word	0x00001510


	//   ....[4]....
        /*01d8*/ 	.word	0x00003e00


	//   ....[5]....
        /*01dc*/ 	.word	0x000076c0


	//   ....[6]....
        /*01e0*/ 	.word	0x00007710


	//----- nvinfo : EIATTR_COOP_GROUP_MASK_REGIDS
	.align		4
.L_73:
        /*01e4*/ 	.byte	0x04, 0x29
        /*01e6*/ 	.short	(.L_75 - .L_74)


	//   ....[0]....
.L_74:
        /*01e8*/ 	.word	0xffffffff


	//   ....[1]....
        /*01ec*/ 	.word	0xffffffff


	//   ....[2]....
        /*01f0*/ 	.word	0xffffffff


	//   ....[3]....
        /*01f4*/ 	.word	0xffffffff


	//----- nvinfo : EIATTR_COOP_GROUP_INSTR_OFFSETS
	.align		4
.L_75:
        /*01f8*/ 	.byte	0x04, 0x28
        /*01fa*/ 	.short	(.L_77 - .L_76)


	//   ....[0]....
.L_76:
        /*01fc*/ 	.word	0x00000050


	//   ....[1]....
        /*0200*/ 	.word	0x00000310


	//   ....[2]....
        /*0204*/ 	.word	0x00007550


	//   ....[3]....
        /*0208*/ 	.word	0x000077c0


	//----- nvinfo : EIATTR_VRC_CTA_INIT_COUNT
	.align		4
.L_77:
        /*020c*/ 	.byte	0x02, 0x4a
        /*020e*/ 	.byte	0x80
	.zero		1


	//----- nvinfo : EIATTR_MBARRIER_INSTR_OFFSETS
	.align		4
        /*0210*/ 	.byte	0x04, 0x39
        /*0212*/ 	.short	(.L_79 - .L_78)


	//   ....[0]....
.L_78:
        /*0214*/ 	.word	0x00001350
        /*0218*/ 	.word	0x000000ff
        /*021c*/ 	.word	0x00000000
        /*0220*/ 	.short	0x0100
        /*0222*/ 	.byte	0x0f
	.zero		1


	//   ....[1]....
        /*0224*/ 	.word	0x00001500
        /*0228*/ 	.word	0x000000ff
        /*022c*/ 	.word	0x00007808
        /*0230*/ 	.short	0x0100
        /*0232*/ 	.byte	0x0c
	.zero		1


	//   ....[2]....
        /*0234*/ 	.word	0x000015e0
        /*0238*/ 	.word	0x000000ff
        /*023c*/ 	.word	0x00006800
        /*0240*/ 	.short	0x0100
        /*0242*/ 	.byte	0x0c
	.zero		1


	//   ....[3]....
        /*0244*/ 	.word	0x000017a0
        /*0248*/ 	.word	0x000000ff
        /*024c*/ 	.word	0x00006800
        /*0250*/ 	.short	0x010a
        /*0252*/ 	.byte	0x0c
	.zero		1


	//   ....[4]....
        /*0254*/ 	.word	0x00001880
        /*0258*/ 	.word	0x000000ff
        /*025c*/ 	.word	0x00006800
        /*0260*/ 	.short	0x0108
        /*0262*/ 	.byte	0x0c
	.zero		1


	//   ....[5]....
        /*0264*/ 	.word	0x00003ec0
        /*0268*/ 	.word	0x000000ff
        /*026c*/ 	.word	0x00007810
        /*0270*/ 	.short	0x0100
        /*0272*/ 	.byte	0x0c
	.zero		1


	//   ....[6]....
        /*0274*/ 	.word	0x00003fd0
        /*0278*/ 	.word	0x000000ff
        /*027c*/ 	.word	0x00007810
        /*0280*/ 	.short	0x010a
        /*0282*/ 	.byte	0x0c
	.zero		1


	//   ....[7]....
        /*0284*/ 	.word	0x00004030
        /*0288*/ 	.word	0x000000ff
        /*028c*/ 	.word	0x00007810
        /*0290*/ 	.short	0x0108
        /*0292*/ 	.byte	0x0c
	.zero		1


	//   ....[8]....
        /*0294*/ 	.word	0x000040a0
        /*0298*/ 	.word	0x000000ff
        /*029c*/ 	.word	0x00000000
        /*02a0*/ 	.short	0x010a
        /*02a2*/ 	.byte	0x0f
	.zero		1


	//   ....[9]....
        /*02a4*/ 	.word	0x00006040
        /*02a8*/ 	.word	0x000000ff
        /*02ac*/ 	.word	0x00000000
        /*02b0*/ 	.short	0x010a
        /*02b2*/ 	.byte	0x0f
	.zero		1


	//   ....[10]....
        /*02b4*/ 	.word	0x00006180
        /*02b8*/ 	.word	0x000000ff
        /*02bc*/ 	.word	0x00007800
        /*02c0*/ 	.short	0x0108
        /*02c2*/ 	.byte	0x0c
	.zero		1


	//   ....[11]....
        /*02c4*/ 	.word	0x000062b0
        /*02c8*/ 	.word	0x000000ff
        /*02cc*/ 	.word	0x00007808
        /*02d0*/ 	.short	0x0108
        /*02d2*/ 	.byte	0x0c
	.zero		1


	//   ....[12]....
        /*02d4*/ 	.word	0x000077e0
        /*02d8*/ 	.word	0x000000ff
        /*02dc*/ 	.word	0x00006800
        /*02e0*/ 	.short	0x010a
        /*02e2*/ 	.byte	0x0c
	.zero		1


	//   ....[13]....
        /*02e4*/ 	.word	0x00007810
        /*02e8*/ 	.word	0x000000ff
        /*02ec*/ 	.word	0x00007810
        /*02f0*/ 	.short	0x010a
        /*02f2*/ 	.byte	0x0c
	.zero		1


	//   ....[14]....
        /*02f4*/ 	.word	0x00007840
        /*02f8*/ 	.word	0x000000ff
        /*02fc*/ 	.word	0x00000000
        /*0300*/ 	.short	0x010a
        /*0302*/ 	.byte	0x0f
	.zero		1


	//   ....[15]....
        /*0304*/ 	.word	0x00007870
        /*0308*/ 	.word	0x000000ff
        /*030c*/ 	.word	0x00000000
        /*0310*/ 	.short	0x010a
        /*0312*/ 	.byte	0x0f
	.zero		1


	//----- nvinfo : EIATTR_NUM_MBARRIERS
	.align		4
.L_79:
        /*0314*/ 	.byte	0x03, 0x38
        /*0316*/ 	.short	0xffff


	//----- nvinfo : EIATTR_EXIT_INSTR_OFFSETS
	.align		4
        /*0318*/ 	.byte	0x04, 0x1c
        /*031a*/ 	.short	(.L_81 - .L_80)


	//   ....[0]....
.L_80:
        /*031c*/ 	.word	0x000077d0


	//----- nvinfo : EIATTR_REQNTID
	.align		4
.L_81:
        /*0320*/ 	.byte	0x04, 0x10
        /*0322*/ 	.short	(.L_83 - .L_82)
.L_82:
        /*0324*/ 	.word	0x00000100
        /*0328*/ 	.word	0x00000001
        /*032c*/ 	.word	0x00000001


	//----- nvinfo : EIATTR_CRS_STACK_SIZE
	.align		4
.L_83:
        /*0330*/ 	.byte	0x04, 0x1e
        /*0332*/ 	.short	(.L_85 - .L_84)
.L_84:
        /*0334*/ 	.word	0x00000000


	//----- nvinfo : EIATTR_CBANK_PARAM_SIZE
	.align		4
.L_85:
        /*0338*/ 	.byte	0x03, 0x19
        /*033a*/ 	.short	0x0088


	//----- nvinfo : EIATTR_PARAM_CBANK
	.align		4
        /*033c*/ 	.byte	0x04, 0x0a
        /*033e*/ 	.short	(.L_87 - .L_86)
	.align		4
.L_86:
        /*0340*/ 	.word	index@(.nv.constant0.attn_fwd)
        /*0344*/ 	.short	0x0380
        /*0346*/ 	.short	0x0088


	//----- nvinfo : EIATTR_SW_WAR
	.align		4
.L_87:
        /*0348*/ 	.byte	0x04, 0x36
        /*034a*/ 	.short	(.L_89 - .L_88)
.L_88:
        /*034c*/ 	.word	0x00000008
.L_89:


//--------------------- .nv.compat                --------------------------
	.section	.nv.compat,"",@"SHT_CUDA_COMPAT_INFO"
	.align	4
        /*0000*/ 	.byte	0x02, 0x02, 0x02, 0x00, 0x02, 0x05, 0x05, 0x00, 0x02, 0x03, 0x00, 0x00, 0x02, 0x06, 0x01, 0x00


//--------------------- .nv.callgraph             --------------------------
	.section	.nv.callgraph,"",@"SHT_CUDA_CALLGRAPH"
	.align	4
	.sectionentsize	8
	.align		4
        /*0000*/ 	.word	0x00000000
	.align		4
        /*0004*/ 	.word	0xffffffff
	.align		4
        /*0008*/ 	.word	0x00000000
	.align		4
        /*000c*/ 	.word	0xfffffffe
	.align		4
        /*0010*/ 	.word	0x00000000
	.align		4
        /*0014*/ 	.word	0xfffffffd
	.align		4
        /*0018*/ 	.word	0x00000000
	.align		4
        /*001c*/ 	.word	0xfffffffc


//--------------------- .nv.constant4             --------------------------
	.section	.nv.constant4,"a",@progbits
	.align	8
	.align		8
.nv.constant4:
        /*0000*/ 	.dword	_$_str


//--------------------- .text.attn_fwd            --------------------------
	.section	.text.attn_fwd,"ax",@progbits
	.align	128
        .global         attn_fwd
        .type           attn_fwd,@function
        .size           attn_fwd,(.L_x_27 - attn_fwd)
        .other          attn_fwd,@"STO_CUDA_ENTRY STV_DEFAULT"
attn_fwd:
.text.attn_fwd:
[----:B------:R-:W0:Y:S01]  /*0000*/  LDC R1, c[0x0][0x37c] ;  /* 0x0000df00ff017b82 */ /* 0x000e220000000800 */
[----:B------:R-:W1:Y:S02]  /*0010*/  S2R R70, SR_TID.X ;  /* 0x0000000000467919 */ /* 0x000e640000002100 */
[----:B-1----:R-:W-:-:S13]  /*0020*/  ISETP.GE.U32.AND P0, PT, R70, 0x20, PT ;  /* 0x000000204600780c */ /* 0x002fda0003f06070 */
[----:B------:R-:W-:Y:S05]  /*0030*/  @P0 BRA `(.L_x_0) ;  /* 0x0000000000b80947 */ /* 0x000fea0003800000 */
[----:B------:R-:W1:Y:S01]  /*0040*/  S2UR UR6, SR_CgaCtaId ;  /* 0x00000000000679c3 */ /* 0x000e620000008800 */
[----:B------:R-:W-:Y:S01]  /*0050*/  NOP ;  /* 0x0000000000007918 */ /* 0x000fe20000000000 */
[----:B------:R-:W-:Y:S02]  /*0060*/  UMOV UR4, 0x40 ;  /* 0x0000004000047882 */ /* 0x000fe40000000000 */
[----:B-1----:R-:W-:-:S09]  /*0070*/  ULEA UR4, UR6, UR4, 0x18 ;  /* 0x0000000406047291 */ /* 0x002fd2000f8ec0ff */
[----:B------:R-:W1:Y:S01]  /*0080*/  LDS.U8 R0, [UR4] ;  /* 0x00000004ff007984 */ /* 0x000e620008000000 */
[----:B------:R-:W-:Y:S02]  /*0090*/  UMOV UR4, 0x400 ;  /* 0x0000040000047882 */ /* 0x000fe40000000000 */
[----:B------:R-:W-:Y:S01]  /*00a0*/  ULEA UR4, UR6, UR4, 0x18 ;  /* 0x0000000406047291 */ /* 0x000fe2000f8ec0ff */
[----:B-1----:R-:W-:-:S13]  /*00b0*/  ISETP.NE.AND P1, PT, R0, RZ, PT ;  /* 0x000000ff0000720c */ /* 0x002fda0003f25270 */
[----:B------:R-:W-:Y:S05]  /*00c0*/  @P1 BRA `(.L_x_1) ;  /* 0x00000000007c1947 */ /* 0x000fea0003800000 */
[----:B------:R-:W-:-:S13]  /*00d0*/  ELECT P1, URZ, PT ;  /* 0x0000000000ff782f */ /* 0x000fda0003820000 */
[----:B------:R-:W-:Y:S05]  /*00e0*/  @!P1 BRA `(.L_x_2) ;  /* 0x0000000000849947 */ /* 0x000fea0003800000 */
[----:B------:R-:W-:Y:S01]  /*00f0*/  UMOV UR5, 0x8 ;  /* 0x0000000800057882 */ /* 0x000fe20000000000 */
[----:B------:R-:W-:Y:S01]  /*0100*/  HFMA2 R4, -RZ, RZ, 0, 5.9604644775390625e-08 ;  /* 0x00000001ff047431 */ /* 0x000fe200000001ff */
[----:B------:R-:W-:-:S03]  /*0110*/  MOV R5, 0xff ;  /* 0x000000ff00057802 */ /* 0x000fc60000000f00 */
[----:B------:R-:W-:Y:S04]  /*0120*/  DEPBAR.LE SB1, 0x36 ;  /* 0x00009d800000791a */ /* 0x000fe80000000000 */
[----:B------:R-:W1:Y:S02]  /*0130*/  UTCATOMSWS.FIND_AND_SET.ALIGN UP0, UR5, UR5 ;  /* 0x00000005000575e3 */ /* 0x000e640008000800 */
[----:B-1----:R-:W-:-:S04]  /*0140*/  PLOP3.LUT P1, PT, PT, PT, UP0, 0x80, 0x8 ;  /* 0x000000000008781c */ /* 0x002fc80003f2f008 */
[----:B------:R-:W-:-:S04]  /*0150*/  SEL R0, RZ, 0xffffffff, !P1 ;  /* 0xffffffffff007807 */ /* 0x000fc80004800000 */
[----:B------:R-:W-:Y:S02]  /*0160*/  ISETP.NE.AND P1, PT, R0, RZ, PT ;  /* 0x000000ff0000720c */ /* 0x000fe40003f25270 */
[----:B------:R-:W-:-:S11]  /*0170*/  MOV R0, UR5 ;  /* 0x0000000500007c02 */ /* 0x000fd60008000f00 */
[----:B------:R-:W-:Y:S05]  /*0180*/  @P1 BRA `(.L_x_3) ;  /* 0x0000000000241947 */ /* 0x000fea0003800000 */
.L_x_4:
[----:B------:R-:W-:Y:S05]  /*0190*/  NANOSLEEP 0x64 ;  /* 0x000000640000795d */ /* 0x000fea0003800000 */
[----:B------:R-:W-:-:S05]  /*01a0*/  UMOV UR5, 0x8 ;  /* 0x0000000800057882 */ /* 0x000fca0000000000 */
[----:B------:R-:W-:Y:S04]  /*01b0*/  DEPBAR.LE SB1, 0x36 ;  /* 0x00009d800000791a */ /* 0x000fe80000000000 */
[----:B------:R-:W1:Y:S02]  /*01c0*/  UTCATOMSWS.FIND_AND_SET.ALIGN UP0, UR5, UR5 ;  /* 0x00000005000575e3 */ /* 0x000e640008000800 */
[----:B-1----:R-:W-:-:S04]  /*01d0*/  PLOP3.LUT P1, PT, PT, PT, UP0, 0x80, 0x8 ;  /* 0x000000000008781c */ /* 0x002fc80003f2f008 */
[----:B------:R-:W-:-:S04]  /*01e0*/  SEL R0, RZ, 0xffffffff, !P1 ;  /* 0xffffffffff007807 */ /* 0x000fc80004800000 */
[----:B------:R-:W-:Y:S02]  /*01f0*/  ISETP.NE.AND P1, PT, R0, RZ, PT ;  /* 0x000000ff0000720c */ /* 0x000fe40003f25270 */
[----:B------:R-:W-:-:S11]  /*0200*/  MOV R0, UR5 ;  /* 0x0000000500007c02 */ /* 0x000fd60008000f00 */
[----:B------:R-:W-:Y:S05]  /*0210*/  @!P1 BRA `(.L_x_4) ;  /* 0xfffffffc00dc9947 */ /* 0x000fea000383ffff */
.L_x_3:
[----:B------:R-:W-:Y:S01]  /*0220*/  IADD3 R3, PT, PT, R0, 0x10, RZ ;  /* 0x0000001000037810 */ /* 0x000fe20007ffe0ff */
[----:B------:R-:W-:Y:S01]  /*0230*/  UMOV UR5, 0x50 ;  /* 0x0000005000057882 */ /* 0x000fe20000000000 */
[----:B------:R-:W-:Y:S01]  /*0240*/  SHF.L.U32 R2, R5, R0, RZ ;  /* 0x0000000005027219 */ /* 0x000fe200000006ff */
[----:B------:R-:W-:Y:S01]  /*0250*/  ULEA UR5, UR6, UR5, 0x18 ;  /* 0x0000000506057291 */ /* 0x000fe2000f8ec0ff */
[----:B------:R-:W-:Y:S02]  /*0260*/  SHF.L.U32 R3, R4, R3, RZ ;  /* 0x0000000304037219 */ /* 0x000fe400000006ff */
[----:B------:R-:W-:Y:S02]  /*0270*/  SHF.L.U32 R0, R0, 0x5, RZ ;  /* 0x0000000500007819 */ /* 0x000fe400000006ff */
[----:B------:R-:W-:-:S05]  /*0280*/  LOP3.LUT R2, R3, R2, RZ, 0xfc, !PT ;  /* 0x0000000203027212 */ /* 0x000fca00078efcff */
[----:B------:R1:W-:Y:S04]  /*0290*/  ATOMS.OR RZ, [UR5], R2 ;  /* 0x00000002ffff798c */ /* 0x0003e8000b000005 */
[----:B------:R1:W-:Y:S01]  /*02a0*/  STS [UR4], R0 ;  /* 0x00000000ff007988 */ /* 0x0003e20008000804 */
[----:B------:R-:W-:Y:S05]  /*02b0*/  BRA `(.L_x_2) ;  /* 0x0000000000107947 */ /* 0x000fea0003800000 */
.L_x_1:
[----:B------:R-:W-:Y:S02]  /*02c0*/  MOV R0, 0xffffffff ;  /* 0xffffffff00007802 */ /* 0x000fe40000000f00 */
[----:B------:R-:W-:-:S03]  /*02d0*/  MOV R2, 0x300 ;  /* 0x0000030000027802 */ /* 0x000fc60000000f00 */
[----:B------:R1:W-:Y:S04]  /*02e0*/  STS [UR4], R0 ;  /* 0x00000000ff007988 */ /* 0x0003e80008000804 */
[----:B01----:R-:W-:Y:S05]  /*02f0*/  CALL.REL.NOINC `($__internal_1_$__cuda_sm10x_tcgen05_guardrail_trap_phase_invalid_during_alloc) ;  /* 0x0000007400747944 */ /* 0x003fea0003c00000 */
.L_x_2:
[----:B------:R-:W-:Y:S05]  /*0300*/  WARPSYNC.ALL ;  /* 0x0000000000007948 */ /* 0x000fea0003800000 */
[----:B------:R-:W-:Y:S01]  /*0310*/  NOP ;  /* 0x0000000000007918 */ /* 0x000fe20000000000 */
.L_x_0:
[----:B------:R-:W2:Y:S01]  /*0320*/  S2R R3, SR_CTAID.X ;  /* 0x0000000000037919 */ /* 0x000ea20000002500 */
[----:B------:R-:W3:Y:S01]  /*0330*/  S2UR UR6, SR_CgaCtaId ;  /* 0x00000000000679c3 */ /* 0x000ee20000008800 */
[----:B------:R-:W4:Y:S01]  /*0340*/  LDCU.64 UR4, c[0x0][0x3b0] ;  /* 0x00007600ff0477ac */ /* 0x000f220008000a00 */
[----:B------:R-:W-:Y:S01]  /*0350*/  LOP3.LUT R68, R70, 0xff, RZ, 0xc0, !PT ;  /* 0x000000ff46447812 */ /* 0x000fe200078ec0ff */
[----:B------:R-:W-:Y:S01]  /*0360*/  UMOV UR12, 0x400 ;  /* 0x00000400000c7882 */ /* 0x000fe20000000000 */
[----:B------:R-:W1:Y:S04]  /*0370*/  LDCU.64 UR26, c[0x0][0x358] ;  /* 0x00006b00ff1a77ac */ /* 0x000e680008000a00 */
[----:B------:R-:W4:Y:S08]  /*0380*/  S2UR UR11, SR_CTAID.Y ;  /* 0x00000000000b79c3 */ /* 0x000f300000002600 */
[----:B------:R-:W0:Y:S08]  /*0390*/  LDC.64 R32, c[0x0][0x380] ;  /* 0x0000e000ff207b82 */ /* 0x000e300000000a00 */
[----:B------:R-:W1:Y:S01]  /*03a0*/  LDC R19, c[0x0][0x3b8] ;  /* 0x0000ee00ff137b82 */ /* 0x000e620000000800 */
[----:B---3--:R-:W-:-:S07]  /*03b0*/  ULEA UR12, UR6, UR12, 0x18 ;  /* 0x0000000c060c7291 */ /* 0x008fce000f8ec0ff */
[----:B------:R-:W-:Y:S01]  /*03c0*/  BAR.SYNC.DEFER_BLOCKING 0x0 ;  /* 0x0000000000007b1d */ /* 0x000fe20000010000 */
[----:B-12---:R-:W-:Y:S01]  /*03d0*/  LEA R0, R3, R68, 0x8 ;  /* 0x0000004403007211 */ /* 0x006fe200078e40ff */
[----:B----4-:R-:W-:-:S06]  /*03e0*/  UIMAD UR4, UR11, UR4, URZ ;  /* 0x000000040b0472a4 */ /* 0x010fcc000f8e02ff */
[----:B------:R-:W1:Y:S01]  /*03f0*/  LDC.64 R74, c[0x0][0x388] ;  /* 0x0000e200ff4a7b82 */ /* 0x000e620000000a00 */
[----:B------:R-:W-:Y:S01]  /*0400*/  IMAD R3, R0, UR5, RZ ;  /* 0x0000000500037c24 */ /* 0x000fe2000f8e02ff */
[----:B------:R-:W-:-:S04]  /*0410*/  USHF.R.S32.HI UR5, URZ, 0x1f, UR4 ;  /* 0x0000001fff057899 */ /* 0x000fc80008011404 */
[----:B0-----:R-:W-:Y:S02]  /*0420*/  IADD3 R32, P1, P2, R3, UR4, R32 ;  /* 0x0000000403207c10 */ /* 0x001fe4000fa3e020 */
[----:B------:R-:W-:Y:S01]  /*0430*/  SHF.R.S32.HI R2, RZ, 0x1f, R3 ;  /* 0x0000001fff027819 */ /* 0x000fe20000011403 */
[----:B------:R-:W0:Y:S03]  /*0440*/  LDCU UR4, c[0x0][0x3c8] ;  /* 0x00007900ff0477ac */ /* 0x000e260008000800 */
[----:B------:R-:W-:Y:S01]  /*0450*/  IADD3.X R33, PT, PT, R2, UR5, R33, P1, P2 ;  /* 0x0000000502217c10 */ /* 0x000fe20008fe4421 */
[C---:B------:R-:W-:Y:S01]  /*0460*/  IMAD R15, R19.reuse, 0x18, RZ ;  /* 0x00000018130f7824 */ /* 0x040fe200078e02ff */
[C---:B------:R-:W-:Y:S01]  /*0470*/  SHF.L.U32 R11, R19.reuse, 0x3, RZ ;  /* 0x00000003130b7819 */ /* 0x040fe200000006ff */
[----:B------:R-:W2:Y:S01]  /*0480*/  LDS R72, [UR12] ;  /* 0x0000000cff487984 */ /* 0x000ea20008000800 */
[----:B------:R-:W-:Y:S01]  /*0490*/  SHF.L.U32 R13, R19, 0x4, RZ ;  /* 0x00000004130d7819 */ /* 0x000fe200000006ff */
[----:B------:R-:W-:Y:S01]  /*04a0*/  BAR.SYNC.DEFER_BLOCKING 0x0 ;  /* 0x0000000000007b1d */ /* 0x000fe20000010000 */
[----:B------:R-:W-:Y:S01]  /*04b0*/  IADD3 R34, P6, PT, R11, R32, RZ ;  /* 0x000000200b227210 */ /* 0x000fe20007fde0ff */
[C---:B------:R-:W-:Y:S01]  /*04c0*/  IMAD R17, R19.reuse, 0x6, RZ ;  /* 0x0000000613117824 */ /* 0x040fe200078e02ff */
[----:B------:R-:W-:-:S02]  /*04d0*/  SHF.L.U32 R3, R19, 0x1, RZ ;  /* 0x0000000113037819 */ /* 0x000fc400000006ff */
[----:B------:R-:W-:Y:S02]  /*04e0*/  SHF.L.U32 R7, R19, 0x2, RZ ;  /* 0x0000000213077819 */ /* 0x000fe400000006ff */
[-C--:B------:R-:W-:Y:S02]  /*04f0*/  IADD3 R24, P2, PT, R15, R32.reuse, RZ ;  /* 0x000000200f187210 */ /* 0x080fe40007f5e0ff */
[-C--:B------:R-:W-:Y:S02]  /*0500*/  IADD3 R20, P1, PT, R32, R19.reuse, RZ ;  /* 0x0000001320147210 */ /* 0x080fe40007f3e0ff */
[----:B------:R-:W-:Y:S02]  /*0510*/  LEA R23, R19, -R19, 0x3 ;  /* 0x8000001313177211 */ /* 0x000fe400078e18ff */
[----:B------:R-:W-:Y:S02]  /*0520*/  IADD3 R28, P5, PT, R13, R32, RZ ;  /* 0x000000200d1c7210 */ /* 0x000fe40007fbe0ff */
[----:B------:R-:W-:Y:S01]  /*0530*/  LEA.HI.X.SX32 R35, R11, R33, 0x1, P6 ;  /* 0x000000210b237211 */ /* 0x000fe200030f0eff */
[C---:B------:R-:W-:Y:S01]  /*0540*/  IMAD R41, R19.reuse, 0xd, RZ ;  /* 0x0000000d13297824 */ /* 0x040fe200078e02ff */
[----:B------:R-:W-:-:S02]  /*0550*/  LEA R5, R19, R19, 0x1 ;  /* 0x0000001313057211 */ /* 0x000fc400078e08ff */
[-C--:B------:R-:W-:Y:S02]  /*0560*/  IADD3 R18, P4, PT, R3, R32.reuse, RZ ;  /* 0x0000002003127210 */ /* 0x080fe40007f9e0ff */
[-C--:B------:R-:W-:Y:S02]  /*0570*/  IADD3 R12, P6, PT, R7, R32.reuse, RZ ;  /* 0x00000020070c7210 */ /* 0x080fe40007fde0ff */
[----:B------:R-:W-:Y:S01]  /*0580*/  LEA.HI.X.SX32 R25, R15, R33, 0x1, P2 ;  /* 0x000000210f197211 */ /* 0x000fe200010f0eff */
[C---:B------:R-:W-:Y:S01]  /*0590*/  IMAD R31, R19.reuse, 0xa, RZ ;  /* 0x0000000a131f7824 */ /* 0x040fe200078e02ff */
[C---:B------:R-:W-:Y:S01]  /*05a0*/  LEA R27, R19.reuse, R19, 0x3 ;  /* 0x00000013131b7211 */ /* 0x040fe200078e18ff */
[----:B------:R-:W-:Y:S01]  /*05b0*/  IMAD R37, R19, 0xb, RZ ;  /* 0x0000000b13257824 */ /* 0x000fe200078e02ff */
[-C--:B------:R-:W-:Y:S01]  /*05c0*/  IADD3 R6, P2, PT, R17, R32.reuse, RZ ;  /* 0x0000002011067210 */ /* 0x080fe20007f5e0ff */
[C---:B------:R-:W-:Y:S01]  /*05d0*/  IMAD R39, R19.reuse, 0xc, RZ ;  /* 0x0000000c13277824 */ /* 0x040fe200078e02ff */
[C---:B------:R-:W-:Y:S01]  /*05e0*/  LEA.HI.X.SX32 R21, R19.reuse, R33, 0x1, P1 ;  /* 0x0000002113157211 */ /* 0x040fe200008f0eff */
[----:B------:R-:W-:Y:S01]  /*05f0*/  IMAD R43, R19, 0xe, RZ ;  /* 0x0000000e132b7824 */ /* 0x000fe200078e02ff */
[-C--:B------:R-:W-:Y:S01]  /*0600*/  IADD3 R2, P1, PT, R23, R32.reuse, RZ ;  /* 0x0000002017027210 */ /* 0x080fe20007f3e0ff */
[C---:B------:R-:W-:Y:S01]  /*0610*/  IMAD R49, R19.reuse, 0x12, RZ ;  /* 0x0000001213317824 */ /* 0x040fe200078e02ff */
[CC--:B------:R-:W-:Y:S01]  /*0620*/  LEA R9, R19.reuse, R19.reuse, 0x2 ;  /* 0x0000001313097211 */ /* 0x0c0fe200078e10ff */
[C---:B------:R-:W-:Y:S01]  /*0630*/  IMAD R51, R19.reuse, 0x13, RZ ;  /* 0x0000001313337824 */ /* 0x040fe200078e02ff */
[CC--:B------:R-:W-:Y:S01]  /*0640*/  LEA R45, R19.reuse, -R19.reuse, 0x4 ;  /* 0x80000013132d7211 */ /* 0x0c0fe200078e20ff */
[C---:B------:R-:W-:Y:S01]  /*0650*/  IMAD R53, R19.reuse, 0x14, RZ ;  /* 0x0000001413357824 */ /* 0x040fe200078e02ff */
[CC--:B------:R-:W-:Y:S01]  /*0660*/  LEA R47, R19.reuse, R19.reuse, 0x4 ;  /* 0x00000013132f7211 */ /* 0x0c0fe200078e20ff */
[C---:B------:R-:W-:Y:S01]  /*0670*/  IMAD R55, R19.reuse, 0x15, RZ ;  /* 0x0000001513377824 */ /* 0x040fe200078e02ff */
[C---:B------:R-:W-:Y:S01]  /*0680*/  LEA R73, R19.reuse, -R19, 0x5 ;  /* 0x8000001313497211 */ /* 0x040fe200078e28ff */
[----:B------:R-:W-:Y:S01]  /*0690*/  IMAD R57, R19, 0x16, RZ ;  /* 0x0000001613397824 */ /* 0x000fe200078e02ff */
[-C--:B------:R-:W-:Y:S01]  /*06a0*/  LEA.HI.X.SX32 R29, R13, R33.reuse, 0x1, P5 ;  /* 0x000000210d1d7211 */ /* 0x080fe200028f0eff */
[----:B------:R-:W-:Y:S01]  /*06b0*/  IMAD R59, R19, 0x17, RZ ;  /* 0x00000017133b7824 */ /* 0x000fe200078e02ff */
[----:B------:R-:W-:Y:S01]  /*06c0*/  IADD3 R10, P3, PT, R5, R32, RZ ;  /* 0x00000020050a7210 */ /* 0x000fe20007f7e0ff */
[----:B------:R-:W-:Y:S01]  /*06d0*/  IMAD R61, R19, 0x19, RZ ;  /* 0x00000019133d7824 */ /* 0x000fe200078e02ff */
[----:B------:R-:W-:Y:S01]  /*06e0*/  LEA.HI.X.SX32 R13, R7, R33, 0x1, P6 ;  /* 0x00000021070d7211 */ /* 0x000fe200030f0eff */
[----:B------:R-:W-:-:S02]  /*06f0*/  IMAD R63, R19, 0x1a, RZ ;  /* 0x0000001a133f7824 */ /* 0x000fc400078e02ff */
[C---:B------:R-:W-:Y:S02]  /*0700*/  IMAD R65, R19.reuse, 0x1b, RZ ;  /* 0x0000001b13417824 */ /* 0x040fe400078e02ff */
[C---:B------:R-:W-:Y:S02]  /*0710*/  IMAD R67, R19.reuse, 0x1c, RZ ;  /* 0x0000001c13437824 */ /* 0x040fe400078e02ff */
[C---:B------:R-:W-:Y:S02]  /*0720*/  IMAD R69, R19.reuse, 0x1d, RZ ;  /* 0x0000001d13457824 */ /* 0x040fe400078e02ff */
[----:B------:R-:W-:Y:S01]  /*0730*/  IMAD R71, R19, 0x1e, RZ ;  /* 0x0000001e13477824 */ /* 0x000fe200078e02ff */
[-C--:B------:R-:W-:Y:S01]  /*0740*/  LEA.HI.X.SX32 R19, R3, R33.reuse, 0x1, P4 ;  /* 0x0000002103137211 */ /* 0x080fe200020f0eff */
[----:B------:R-:W5:Y:S01]  /*0750*/  LDG.E.U8 R12, desc[UR26][R12.64] ;  /* 0x0000001a0c0c7981 */ /* 0x000f62000c1e1100 */
[-C--:B------:R-:W-:Y:S02]  /*0760*/  IADD3 R4, P4, PT, R27, R32.reuse, RZ ;  /* 0x000000201b047210 */ /* 0x080fe40007f9e0ff */
[----:B------:R-:W-:Y:S01]  /*0770*/  LEA.HI.X.SX32 R7, R17, R33, 0x1, P2 ;  /* 0x0000002111077211 */ /* 0x000fe200010f0eff */
[----:B------:R-:W5:Y:S01]  /*0780*/  LDG.E.U8 R40, desc[UR26][R32.64] ;  /* 0x0000001a20287981 */ /* 0x000f62000c1e1100 */
[----:B------:R-:W-:-:S02]  /*0790*/  IADD3 R26, P2, PT, R41, R32, RZ ;  /* 0x00000020291a7210 */ /* 0x000fc40007f5e0ff */
[-C--:B------:R-:W-:Y:S01]  /*07a0*/  LEA.HI.X.SX32 R3, R23, R33.reuse, 0x1, P1 ;  /* 0x0000002117037211 */ /* 0x080fe200008f0eff */
[----:B------:R-:W5:Y:S01]  /*07b0*/  LDG.E.U8 R6, desc[UR26][R6.64] ;  /* 0x0000001a06067981 */ /* 0x000f62000c1e1100 */
[-C--:B------:R-:W-:Y:S02]  /*07c0*/  LEA.HI.X.SX32 R11, R5, R33.reuse, 0x1, P3 ;  /* 0x00000021050b7211 */ /* 0x080fe400018f0eff */
[-C--:B------:R-:W-:Y:S01]  /*07d0*/  LEA.HI.X.SX32 R5, R27, R33.reuse, 0x1, P4 ;  /* 0x000000211b057211 */ /* 0x080fe200020f0eff */
[----:B------:R-:W5:Y:S01]  /*07e0*/  LDG.E.U8 R34, desc[UR26][R34.64] ;  /* 0x0000001a22227981 */ /* 0x000f62000c1e1100 */
[----:B------:R-:W-:Y:S02]  /*07f0*/  LEA.HI.X.SX32 R27, R41, R33, 0x1, P2 ;  /* 0x00000021291b7211 */ /* 0x000fe400010f0eff */
[-C--:B------:R-:W-:Y:S01]  /*0800*/  IADD3 R14, P5, PT, R9, R32.reuse, RZ ;  /* 0x00000020090e7210 */ /* 0x080fe20007fbe0ff */
[----:B------:R3:W5:Y:S01]  /*0810*/  LDG.E.U8 R41, desc[UR26][R2.64] ;  /* 0x0000001a02297981 */ /* 0x000762000c1e1100 */
[----:B------:R-:W-:-:S02]  /*0820*/  IADD3 R8, P3, PT, R31, R32, RZ ;  /* 0x000000201f087210 */ /* 0x000fc40007f7e0ff */
[-C--:B------:R-:W-:Y:S01]  /*0830*/  LEA.HI.X.SX32 R15, R9, R33.reuse, 0x1, P5 ;  /* 0x00000021090f7211 */ /* 0x080fe200028f0eff */
[----:B------:R-:W5:Y:S01]  /*0840*/  LDG.E.U8 R66, desc[UR26][R4.64] ;  /* 0x0000001a04427981 */ /* 0x000f62000c1e1100 */
[-C--:B------:R-:W-:Y:S02]  /*0850*/  LEA.HI.X.SX32 R9, R31, R33.reuse, 0x1, P3 ;  /* 0x000000211f097211 */ /* 0x080fe400018f0eff */
[-C--:B------:R-:W-:Y:S01]  /*0860*/  IADD3 R16, P6, PT, R37, R32.reuse, RZ ;  /* 0x0000002025107210 */ /* 0x080fe20007fde0ff */
[----:B------:R-:W5:Y:S01]  /*0870*/  LDG.E.U8 R10, desc[UR26][R10.64] ;  /* 0x0000001a0a0a7981 */ /* 0x000f62000c1e1100 */
[-C--:B------:R-:W-:Y:S01]  /*0880*/  IADD3 R30, P1, PT, R43, R32.reuse, RZ ;  /* 0x000000202b1e7210 */ /* 0x080fe20007f3e0ff */
[----:B---3--:R-:W3:Y:S01]  /*0890*/  LDC.64 R2, c[0x0][0x3c0] ;  /* 0x0000f000ff027b82 */ /* 0x008ee20000000a00 */
[----:B------:R-:W-:Y:S01]  /*08a0*/  IADD3 R22, P5, PT, R39, R32, RZ ;  /* 0x0000002027167210 */ /* 0x000fe20007fbe0ff */
[----:B------:R4:W5:Y:S01]  /*08b0*/  LDG.E.U8 R9, desc[UR26][R8.64] ;  /* 0x0000001a08097981 */ /* 0x000962000c1e1100 */
[----:B------:R-:W-:-:S02]  /*08c0*/  LEA.HI.X.SX32 R17, R37, R33, 0x1, P6 ;  /* 0x0000002125117211 */ /* 0x000fc400030f0eff */
[-C--:B------:R-:W-:Y:S01]  /*08d0*/  IADD3 R38, P3, PT, R47, R32.reuse, RZ ;  /* 0x000000202f267210 */ /* 0x080fe20007f7e0ff */
[----:B------:R-:W5:Y:S01]  /*08e0*/  LDG.E.U8 R28, desc[UR26][R28.64] ;  /* 0x0000001a1c1c7981 */ /* 0x000f62000c1e1100 */
[-C--:B------:R-:W-:Y:S02]  /*08f0*/  IADD3 R42, P6, PT, R49, R32.reuse, RZ ;  /* 0x00000020312a7210 */ /* 0x080fe40007fde0ff */
[----:B------:R-:W-:Y:S01]  /*0900*/  LEA.HI.X.SX32 R31, R43, R33, 0x1, P1 ;  /* 0x000000212b1f7211 */ /* 0x000fe200008f0eff */
[----:B------:R0:W5:Y:S01]  /*0910*/  LDG.E.U8 R17, desc[UR26][R16.64] ;  /* 0x0000001a10117981 */ /* 0x000162000c1e1100 */
[-C--:B------:R-:W-:Y:S02]  /*0920*/  IADD3 R46, P2, PT, R53, R32.reuse, RZ ;  /* 0x00000020352e7210 */ /* 0x080fe40007f5e0ff */
[----:B----4-:R-:W-:Y:S01]  /*0930*/  SHF.R.U32.HI R8, RZ, 0x5, R70 ;  /* 0x00000005ff087819 */ /* 0x010fe20000011646 */
[----:B------:R4:W5:Y:S01]  /*0940*/  LDG.E.U8 R24, desc[UR26][R24.64] ;  /* 0x0000001a18187981 */ /* 0x000962000c1e1100 */
[----:B------:R-:W-:-:S02]  /*0950*/  IADD3 R48, P1, PT, R55, R32, RZ ;  /* 0x0000002037307210 */ /* 0x000fc40007f3e0ff */
[----:B------:R-:W-:Y:S01]  /*0960*/  SHF.R.U32.HI R5, RZ, 0x5, R70 ;  /* 0x00000005ff057819 */ /* 0x000fe20000011646 */
[----:B------:R4:W5:Y:S01]  /*0970*/  LDG.E.U8 R20, desc[UR26][R20.64] ;  /* 0x0000001a14147981 */ /* 0x000962000c1e1100 */
[----:B------:R-:W-:Y:S02]  /*0980*/  LOP3.LUT R4, R70, 0x1f, RZ, 0xc0, !PT ;  /* 0x0000001f46047812 */ /* 0x000fe400078ec0ff */
[-C--:B------:R-:W-:Y:S01]  /*0990*/  LEA.HI.X.SX32 R23, R39, R33.reuse, 0x1, P5 ;  /* 0x0000002127177211 */ /* 0x080fe200028f0eff */
[----:B------:R4:W5:Y:S01]  /*09a0*/  LDG.E.U8 R18, desc[UR26][R18.64] ;  /* 0x0000001a12127981 */ /* 0x000962000c1e1100 */
[-C--:B------:R-:W-:Y:S02]  /*09b0*/  LEA.HI.X.SX32 R39, R47, R33.reuse, 0x1, P3 ;  /* 0x000000212f277211 */ /* 0x080fe400018f0eff */
[----:B------:R-:W-:Y:S01]  /*09c0*/  LEA.HI.X.SX32 R43, R49, R33, 0x1, P6 ;  /* 0x00000021312b7211 */ /* 0x000fe200030f0eff */
[----:B------:R4:W5:Y:S01]  /*09d0*/  LDG.E.U8 R14, desc[UR26][R14.64] ;  /* 0x0000001a0e0e7981 */ /* 0x000962000c1e1100 */
[----:B------:R-:W-:Y:S01]  /*09e0*/  SGXT.U32 R8, R8, 0x3 ;  /* 0x000000030808781a */ /* 0x000fe20000000000 */
[----:B0-----:R-:W-:Y:S01]  /*09f0*/  IMAD R4, R4, UR4, RZ ;  /* 0x0000000404047c24 */ /* 0x001fe2000f8e02ff */
[-C--:B------:R-:W-:Y:S01]  /*0a00*/  IADD3 R52, P3, PT, R59, R32.reuse, RZ ;  /* 0x000000203b347210 */ /* 0x080fe20007f7e0ff */
[----:B------:R4:W5:Y:S01]  /*0a10*/  LDG.E.U8 R22, desc[UR26][R22.64] ;  /* 0x0000001a16167981 */ /* 0x000962000c1e1100 */
[----:B------:R-:W-:-:S02]  /*0a20*/  IADD3 R54, P6, PT, R61, R32, RZ ;  /* 0x000000203d367210 */ /* 0x000fc40007fde0ff */
[-C--:B------:R-:W-:Y:S01]  /*0a30*/  LEA.HI.X.SX32 R47, R53, R33.reuse, 0x1, P2 ;  /* 0x00000021352f7211 */ /* 0x080fe200010f0eff */
[----:B------:R4:W5:Y:S01]  /*0a40*/  LDG.E.U8 R26, desc[UR26][R26.64] ;  /* 0x0000001a1a1a7981 */ /* 0x000962000c1e1100 */
[----:B------:R-:W-:Y:S02]  /*0a50*/  LEA.HI.X.SX32 R49, R55, R33, 0x1, P1 ;  /* 0x0000002137317211 */ /* 0x000fe400008f0eff */
[----:B------:R-:W-:Y:S01]  /*0a60*/  R2UR UR24, R5 ;  /* 0x00000000051872ca */ /* 0x000fe200000e0000 */
[----:B---3--:R-:W-:Y:S01]  /*0a70*/  IMAD R5, R2, UR11, RZ ;  /* 0x0000000b02057c24 */ /* 0x008fe2000f8e02ff */
[-C--:B------:R-:W-:Y:S01]  /*0a80*/  IADD3 R58, P2, PT, R65, R32.reuse, RZ ;  /* 0x00000020413a7210 */ /* 0x080fe20007f5e0ff */
[----:B------:R4:W5:Y:S01]  /*0a90*/  LDG.E.U8 R30, desc[UR26][R30.64] ;  /* 0x0000001a1e1e7981 */ /* 0x000962000c1e1100 */
[----:B------:R-:W-:Y:S02]  /*0aa0*/  IADD3 R60, P1, PT, R67, R32, RZ ;  /* 0x00000020433c7210 */ /* 0x000fe40007f3e0ff */
[----:B------:R-:W-:-:S02]  /*0ab0*/  LOP3.LUT R7, R70, 0x7f, RZ, 0xc0, !PT ;  /* 0x0000007f46077812 */ /* 0x000fc400078ec0ff */
[----:B------:R-:W-:Y:S01]  /*0ac0*/  LOP3.LUT R16, R70, 0x80, RZ, 0xc0, !PT ;  /* 0x0000008046107812 */ /* 0x000fe200078ec0ff */
[----:B------:R-:W-:Y:S01]  /*0ad0*/  IMAD R8, R8, R3, RZ ;  /* 0x0000000308087224 */ /* 0x000fe200078e02ff */
[-C--:B------:R-:W-:Y:S01]  /*0ae0*/  LEA.HI.X.SX32 R53, R59, R33.reuse, 0x1, P3 ;  /* 0x000000213b357211 */ /* 0x080fe200018f0eff */
[----:B------:R4:W5:Y:S01]  /*0af0*/  LDG.E.U8 R38, desc[UR26][R38.64] ;  /* 0x0000001a26267981 */ /* 0x000962000c1e1100 */
[-C--:B------:R-:W-:Y:S02]  /*0b00*/  LEA.HI.X.SX32 R55, R61, R33.reuse, 0x1, P6 ;  /* 0x000000213d377211 */ /* 0x080fe400030f0eff */
[-C--:B------:R-:W-:Y:S02]  /*0b10*/  LEA.HI.X.SX32 R59, R65, R33.reuse, 0x1, P2 ;  /* 0x00000021413b7211 */ /* 0x080fe400010f0eff */
[----:B------:R-:W-:Y:S01]  /*0b20*/  IADD3 R36, P4, PT, R45, R32, RZ ;  /* 0x000000202d247210 */ /* 0x000fe20007f9e0ff */
[----:B------:R-:W-:Y:S01]  /*0b30*/  UIADD3 UR4, UPT, UPT, UR24, 0x18, URZ ;  /* 0x0000001818047890 */ /* 0x000fe2000fffe0ff */
[----:B------:R-:W-:Y:S01]  /*0b40*/  LEA.HI.X.SX32 R61, R67, R33, 0x1, P1 ;  /* 0x00000021433d7211 */ /* 0x000fe200008f0eff */
[----:B------:R-:W-:Y:S01]  /*0b50*/  UIADD3 UR5, UPT, UPT, UR24, 0x38, URZ ;  /* 0x0000003818057890 */ /* 0x000fe2000fffe0ff */
[----:B------:R-:W-:Y:S01]  /*0b60*/  LEA R11, R16, R7, 0x5 ;  /* 0x00000007100b7211 */ /* 0x000fe200078e28ff */
[----:B------:R4:W5:Y:S01]  /*0b70*/  LDG.E.U8 R42, desc[UR26][R42.64] ;  /* 0x0000001a2a2a7981 */ /* 0x000962000c1e1100 */
[----:B-1----:R-:W-:-:S02]  /*0b80*/  IADD3 R81, P1, P2, R4, R74, R5 ;  /* 0x0000004a04517210 */ /* 0x002fc40007a3e005 */
[----:B------:R-:W-:Y:S01]  /*0b90*/  SHF.R.S32.HI R7, RZ, 0x1f, R4 ;  /* 0x0000001fff077819 */ /* 0x000fe20000011404 */
[----:B------:R4:W5:Y:S01]  /*0ba0*/  LDG.E.U8 R46, desc[UR26][R46.64] ;  /* 0x0000001a2e2e7981 */ /* 0x000962000c1e1100 */
[----:B------:R-:W-:Y:S02]  /*0bb0*/  SHF.R.S32.HI R4, RZ, 0x1f, R5 ;  /* 0x0000001fff047819 */ /* 0x000fe40000011405 */
[----:B------:R-:W-:Y:S01]  /*0bc0*/  LEA R2, R3, R8, 0x3 ;  /* 0x0000000803027211 */ /* 0x000fe200078e18ff */
[----:B------:R4:W5:Y:S01]  /*0bd0*/  LDG.E.U8 R48, desc[UR26][R48.64] ;  /* 0x0000001a30307981 */ /* 0x000962000c1e1100 */
[----:B------:R-:W-:Y:S02]  /*0be0*/  IADD3.X R13, PT, PT, R7, R75, R4, P1, P2 ;  /* 0x0000004b070d7210 */ /* 0x000fe40000fe4404 */
[----:B------:R-:W-:Y:S01]  /*0bf0*/  IADD3 R92, P1, PT, R8, R81, RZ ;  /* 0x00000051085c7210 */ /* 0x000fe20007f3e0ff */
[----:B------:R4:W5:Y:S01]  /*0c00*/  LDG.E.U8 R52, desc[UR26][R52.64] ;  /* 0x0000001a34347981 */ /* 0x000962000c1e1100 */
[----:B------:R-:W-:-:S02]  /*0c10*/  LEA R4, R3, R2, 0x3 ;  /* 0x0000000203047211 */ /* 0x000fc400078e18ff */
[-C--:B------:R-:W-:Y:S01]  /*0c20*/  IADD3 R44, P5, PT, R51, R32.reuse, RZ ;  /* 0x00000020332c7210 */ /* 0x080fe20007fbe0ff */
[----:B------:R4:W5:Y:S01]  /*0c30*/  LDG.E.U8 R54, desc[UR26][R54.64] ;  /* 0x0000001a36367981 */ /* 0x000962000c1e1100 */
[----:B------:R-:W-:Y:S02]  /*0c40*/  LEA.HI.X.SX32 R37, R45, R33, 0x1, P4 ;  /* 0x000000212d257211 */ /* 0x000fe400020f0eff */
[----:B------:R-:W-:Y:S01]  /*0c50*/  IADD3 R50, P4, PT, R57, R32, RZ ;  /* 0x0000002039327210 */ /* 0x000fe20007f9e0ff */
[----:B------:R4:W5:Y:S01]  /*0c60*/  LDG.E.U8 R58, desc[UR26][R58.64] ;  /* 0x0000001a3a3a7981 */ /* 0x000962000c1e1100 */
[----:B------:R-:W-:Y:S02]  /*0c70*/  LEA.HI.X.SX32 R93, R8, R13, 0x1, P1 ;  /* 0x0000000d085d7211 */ /* 0x000fe400008f0eff */
[C---:B------:R-:W-:Y:S01]  /*0c80*/  LEA R8, R3.reuse, R4, 0x4 ;  /* 0x0000000403087211 */ /* 0x040fe200078e20ff */
[----:B------:R-:W-:Y:S01]  /*0c90*/  IMAD R5, R3, UR4, RZ ;  /* 0x0000000403057c24 */ /* 0x000fe2000f8e02ff */
[-C--:B------:R-:W-:Y:S01]  /*0ca0*/  LEA.HI.X.SX32 R45, R51, R33.reuse, 0x1, P5 ;  /* 0x00000021332d7211 */ /* 0x080fe200028f0eff */
[----:B------:R-:W-:Y:S01]  /*0cb0*/  IMAD R7, R3, UR5, RZ ;  /* 0x0000000503077c24 */ /* 0x000fe2000f8e02ff */
[----:B------:R-:W-:Y:S01]  /*0cc0*/  IADD3 R56, P5, PT, R63, R32, RZ ;  /* 0x000000203f387210 */ /* 0x000fe20007fbe0ff */
[----:B------:R4:W5:Y:S01]  /*0cd0*/  LDG.E.U8 R36, desc[UR26][R36.64] ;  /* 0x0000001a24247981 */ /* 0x000962000c1e1100 */
[----:B------:R-:W-:-:S02]  /*0ce0*/  LEA.HI.X.SX32 R51, R57, R33, 0x1, P4 ;  /* 0x0000002139337211 */ /* 0x000fc400020f0eff */
[-C--:B------:R-:W-:Y:S01]  /*0cf0*/  IADD3 R64, P3, PT, R71, R32.reuse, RZ ;  /* 0x0000002047407210 */ /* 0x080fe20007f7e0ff */
[----:B------:R4:W5:Y:S01]  /*0d00*/  LDG.E.U8 R44, desc[UR26][R44.64] ;  /* 0x0000001a2c2c7981 */ /* 0x000962000c1e1100 */
[-C--:B------:R-:W-:Y:S02]  /*0d10*/  IADD3 R62, P4, PT, R69, R32.reuse, RZ ;  /* 0x00000020453e7210 */ /* 0x080fe40007f9e0ff */
[----:B------:R-:W-:Y:S01]  /*0d20*/  IADD3 R90, P1, PT, R2, R81, RZ ;  /* 0x00000051025a7210 */ /* 0x000fe20007f3e0ff */
[----:B------:R4:W5:Y:S01]  /*0d30*/  LDG.E.U8 R50, desc[UR26][R50.64] ;  /* 0x0000001a32327981 */ /* 0x000962000c1e1100 */
[----:B------:R-:W-:Y:S02]  /*0d40*/  IADD3 R32, P6, PT, R73, R32, RZ ;  /* 0x0000002049207210 */ /* 0x000fe40007fde0ff */
[----:B------:R-:W-:Y:S01]  /*0d50*/  LEA R16, R3, R8, 0x3 ;  /* 0x0000000803107211 */ /* 0x000fe200078e18ff */
[----:B------:R4:W5:Y:S01]  /*0d60*/  LDG.E.U8 R60, desc[UR26][R60.64] ;  /* 0x0000001a3c3c7981 */ /* 0x000962000c1e1100 */
[----:B------:R-:W-:-:S02]  /*0d70*/  LEA.HI.X.SX32 R57, R63, R33, 0x1, P5 ;  /* 0x000000213f397211 */ /* 0x000fc400028f0eff */
[-C--:B------:R-:W-:Y:S02]  /*0d80*/  LEA.HI.X.SX32 R65, R71, R33.reuse, 0x1, P3 ;  /* 0x0000002147417211 */ /* 0x080fe400018f0eff */
[----:B------:R-:W-:Y:S01]  /*0d90*/  LEA.HI.X.SX32 R63, R69, R33, 0x1, P4 ;  /* 0x00000021453f7211 */ /* 0x000fe200020f0eff */
[----:B------:R4:W5:Y:S01]  /*0da0*/  LDG.E.U8 R56, desc[UR26][R56.64] ;  /* 0x0000001a38387981 */ /* 0x000962000c1e1100 */
[-C--:B------:R-:W-:Y:S02]  /*0db0*/  IADD3 R86, P2, PT, R5, R81.reuse, RZ ;  /* 0x0000005105567210 */ /* 0x080fe40007f5e0ff */
[----:B------:R-:W-:Y:S01]  /*0dc0*/  IADD3 R76, P3, PT, R7, R81, RZ ;  /* 0x00000051074c7210 */ /* 0x000fe20007f7e0ff */
[----:B------:R4:W5:Y:S01]  /*0dd0*/  LDG.E.U8 R62, desc[UR26][R62.64] ;  /* 0x0000001a3e3e7981 */ /* 0x000962000c1e1100 */
[----:B------:R-:W-:Y:S02]  /*0de0*/  LEA.HI.X.SX32 R91, R2, R13, 0x1, P1 ;  /* 0x0000000d025b7211 */ /* 0x000fe400008f0eff */
[----:B------:R-:W-:Y:S01]  /*0df0*/  LEA.HI.X.SX32 R33, R73, R33, 0x1, P6 ;  /* 0x0000002149217211 */ /* 0x000fe200030f0eff */
[----:B------:R4:W5:Y:S01]  /*0e00*/  LDG.E.U8 R64, desc[UR26][R64.64] ;  /* 0x0000001a40407981 */ /* 0x000962000c1e1100 */
[----:B------:R-:W-:-:S02]  /*0e10*/  LEA R2, R3, R16, 0x3 ;  /* 0x0000001003027211 */ /* 0x000fc400078e18ff */
[-C--:B------:R-:W-:Y:S01]  /*0e20*/  LEA.HI.X.SX32 R87, R5, R13.reuse, 0x1, P2 ;  /* 0x0000000d05577211 */ /* 0x080fe200010f0eff */
[----:B------:R4:W5:Y:S01]  /*0e30*/  LDG.E.U8 R32, desc[UR26][R32.64] ;  /* 0x0000001a20207981 */ /* 0x000962000c1e1100 */
[----:B------:R-:W-:Y:S02]  /*0e40*/  LEA.HI.X.SX32 R77, R7, R13, 0x1, P3 ;  /* 0x0000000d074d7211 */ /* 0x000fe400018f0eff */
[-C--:B------:R-:W-:Y:S02]  /*0e50*/  IADD3 R88, P1, PT, R4, R81.reuse, RZ ;  /* 0x0000005104587210 */ /* 0x080fe40007f3e0ff */
[-C--:B------:R-:W-:Y:S02]  /*0e60*/  IADD3 R84, P2, PT, R8, R81.reuse, RZ ;  /* 0x0000005108547210 */ /* 0x080fe40007f5e0ff */
[-C--:B------:R-:W-:Y:S02]  /*0e70*/  IADD3 R82, P3, PT, R16, R81.reuse, RZ ;  /* 0x0000005110527210 */ /* 0x080fe40007f7e0ff */
[----:B------:R-:W-:-:S02]  /*0e80*/  IADD3 R80, P4, PT, R2, R81, RZ ;  /* 0x0000005102507210 */ /* 0x000fc40007f9e0ff */
[----:B--2---:R-:W-:Y:S02]  /*0e90*/  R2UR UR10, R72 ;  /* 0x00000000480a72ca */ /* 0x004fe400000e0000 */
[-C--:B------:R-:W-:Y:S02]  /*0ea0*/  LEA.HI.X.SX32 R89, R4, R13.reuse, 0x1, P1 ;  /* 0x0000000d04597211 */ /* 0x080fe400008f0eff */
[-C--:B------:R-:W-:Y:S02]  /*0eb0*/  LEA.HI.X.SX32 R85, R8, R13.reuse, 0x1, P2 ;  /* 0x0000000d08557211 */ /* 0x080fe400010f0eff */
[-C--:B------:R-:W-:Y:S02]  /*0ec0*/  LEA.HI.X.SX32 R83, R16, R13.reuse, 0x1, P3 ;  /* 0x0000000d10537211 */ /* 0x080fe400018f0eff */
[----:B------:R-:W-:Y:S02]  /*0ed0*/  LEA.HI.X.SX32 R81, R2, R13, 0x1, P4 ;  /* 0x0000000d02517211 */ /* 0x000fe400020f0eff */
[----:B------:R-:W-:Y:S01]  /*0ee0*/  LOP3.LUT R5, R11, 0x10, RZ, 0x3c, !PT ;  /* 0x000000100b057812 */ /* 0x000fe200078e3cff */
[----:B----4-:R-:W-:Y:S06]  /*0ef0*/  @P0 BRA `(.L_x_5) ;  /* 0x0000000000180947 */ /* 0x010fec0003800000 */
[----:B------:R-:W-:Y:S01]  /*0f00*/  ELECT P1, URZ, PT ;  /* 0x0000000000ff782f */ /* 0x000fe20003820000 */
[----:B------:R-:W-:Y:S01]  /*0f10*/  HFMA2 R2, -RZ, RZ, 0, 5.9604644775390625e-08 ;  /* 0x00000001ff027431 */ /* 0x000fe200000001ff */
[----:B------:R-:W-:Y:S01]  /*0f20*/  UMOV UR4, 0x40 ;  /* 0x0000004000047882 */ /* 0x000fe20000000000 */
[----:B------:R-:W-:Y:S01]  /*0f30*/  UVIRTCOUNT.DEALLOC.SMPOOL 0x80 ;  /* 0x000000800000784c */ /* 0x000fe20000000000 */
[----:B------:R-:W-:-:S09]  /*0f40*/  ULEA UR4, UR6, UR4, 0x18 ;  /* 0x0000000406047291 */ /* 0x000fd2000f8ec0ff */
[----:B------:R0:W-:Y:S03]  /*0f50*/  @P1 STS.U8 [UR4], R2 ;  /* 0x00000002ff001988 */ /* 0x0001e60008000004 */
.L_x_5:
[----:B------:R-:W-:Y:S01]  /*0f60*/  USHF.L.U32 UR4, UR24, 0x15, URZ ;  /* 0x0000001518047899 */ /* 0x000fe200080006ff */
[C---:B------:R-:W-:Y:S01]  /*0f70*/  LOP3.LUT R7, R11.reuse, 0x20, RZ, 0x3c, !PT ;  /* 0x000000200b077812 */ /* 0x040fe200078e3cff */
[----:B------:R-:W-:Y:S01]  /*0f80*/  ULOP3.LUT UR16, UR24, 0x4, URZ, 0xc0, !UPT ;  /* 0x0000000418107892 */ /* 0x000fe2000f8ec0ff */
[----:B-----5:R-:W-:Y:S01]  /*0f90*/  STS.U8 [R11+UR12+0x4400], R34 ;  /* 0x004400220b007988 */ /* 0x020fe2000800000c */
[----:B------:R-:W-:Y:S01]  /*0fa0*/  ULOP3.LUT UR6, UR4, 0x600000, URZ, 0xc0, !UPT ;  /* 0x0060000004067892 */ /* 0x000fe2000f8ec0ff */
[C---:B------:R-:W-:Y:S01]  /*0fb0*/  LOP3.LUT R13, R11.reuse, 0x30, RZ, 0x3c, !PT ;  /* 0x000000300b0d7812 */ /* 0x040fe200078e3cff */
[----:B------:R-:W-:Y:S01]  /*0fc0*/  UMOV UR5, 0x1 ;  /* 0x0000000100057882 */ /* 0x000fe20000000000 */
[----:B------:R-:W-:Y:S01]  /*0fd0*/  STS.U8 [R11+UR12+0x4800], R28 ;  /* 0x0048001c0b007988 */ /* 0x000fe2000800000c */
[----:B------:R-:W-:Y:S01]  /*0fe0*/  UIADD3 UR14, UPT, UPT, UR10, UR6, URZ ;  /* 0x000000060a0e7290 */ /* 0x000fe2000fffe0ff */
[----:B------:R-:W-:Y:S01]  /*0ff0*/  LOP3.LUT R15, R11, 0x40, RZ, 0x3c, !PT ;  /* 0x000000400b0f7812 */ /* 0x000fe200078e3cff */
[----:B------:R-:W-:-:S02]  /*1000*/  UIADD3 UR15, UPT, UPT, UR12, 0x7800, URZ ;  /* 0x000078000c0f7890 */ /* 0x000fc4000fffe0ff */
[----:B------:R-:W-:Y:S01]  /*1010*/  STS.U8 [R11+UR12+0x4c00], R24 ;  /* 0x004c00180b007988 */ /* 0x000fe2000800000c */
[----:B------:R-:W-:Y:S01]  /*1020*/  ULEA UR14, UR16, UR14, 0x3 ;  /* 0x0000000e100e7291 */ /* 0x000fe2000f8e18ff */
[----:B------:R-:W-:Y:S01]  /*1030*/  LOP3.LUT P1, RZ, R70, 0xff, RZ, 0xc0, !PT ;  /* 0x000000ff46ff7812 */ /* 0x000fe2000782c0ff */
[----:B------:R-:W1:Y:S01]  /*1040*/  LDCU UR17, c[0x0][0x3f0] ;  /* 0x00007e00ff1177ac */ /* 0x000e620008000800 */
[----:B------:R-:W-:Y:S04]  /*1050*/  STS.U8 [R11+UR12+0x4000], R40 ;  /* 0x004000280b007988 */ /* 0x000fe8000800000c */
[----:B------:R-:W-:Y:S04]  /*1060*/  STS.U8 [R5+UR12+0x4080], R20 ;  /* 0x0040801405007988 */ /* 0x000fe8000800000c */
[----:B------:R-:W-:Y:S03]  /*1070*/  STS.U8 [R5+UR12+0x4480], R66 ;  /* 0x0044804205007988 */ /* 0x000fe6000800000c */
[----:B------:R-:W-:Y:S01]  /*1080*/  VOTEU.ALL UP0, P1 ;  /* 0x0000000000ff7886 */ /* 0x000fe20000800000 */
[----:B------:R-:W-:Y:S01]  /*1090*/  STS.U8 [R5+UR12+0x4880], R38 ;  /* 0x0048802605007988 */ /* 0x000fe2000800000c */
[----:B------:R-:W-:-:S03]  /*10a0*/  VOTEU.ALL UP1, P1 ;  /* 0x0000000000ff7886 */ /* 0x000fc60000820000 */
[----:B------:R2:W-:Y:S01]  /*10b0*/  STS.U8 [R5+UR12+0x4c80], R54 ;  /* 0x004c803605007988 */ /* 0x0005e2000800000c */
[----:B------:R-:W-:-:S04]  /*10c0*/  @!UP0 UIADD3 UR8, UPT, UPT, -UR5, 0x100000, URZ ;  /* 0x0010000005088890 */ /* 0x000fc8000fffe1ff */
[----:B------:R-:W-:Y:S02]  /*10d0*/  @!UP0 USHF.L.U32 UR9, UR8, 0xb, URZ ;  /* 0x0000000b08098899 */ /* 0x000fe400080006ff */
[----:B------:R-:W-:Y:S01]  /*10e0*/  @!UP0 USHF.L.U32 UR8, UR8, 0x1, URZ ;  /* 0x0000000108088899 */ /* 0x000fe200080006ff */
[----:B-1----:R-:W-:Y:S01]  /*10f0*/  ISETP.LT.AND P2, PT, RZ, UR17, PT ;  /* 0x00000011ff007c0c */ /* 0x002fe2000bf41270 */
[----:B------:R-:W-:Y:S04]  /*1100*/  STS.U8 [R7+UR12+0x4100], R18 ;  /* 0x0041001207007988 */ /* 0x000fe8000800000c */
[----:B------:R1:W-:Y:S01]  /*1110*/  STS.U8 [R7+UR12+0x4500], R9 ;  /* 0x0045000907007988 */ /* 0x0003e2000800000c */
[----:B--2---:R-:W-:-:S03]  /*1120*/  LOP3.LUT R5, R11, 0x50, RZ, 0x3c, !PT ;  /* 0x000000500b057812 */ /* 0x004fc600078e3cff */
[----:B------:R-:W-:Y:S04]  /*1130*/  STS.U8 [R7+UR12+0x4900], R42 ;  /* 0x0049002a07007988 */ /* 0x000fe8000800000c */
[----:B------:R2:W-:Y:S01]  /*1140*/  STS.U8 [R7+UR12+0x4d00], R56 ;  /* 0x004d003807007988 */ /* 0x0005e2000800000c */
[----:B------:R-:W-:Y:S02]  /*1150*/  PRMT R19, RZ, 0x7610, R19 ;  /* 0x00007610ff137816 */ /* 0x000fe40000000013 */
[----:B-1----:R-:W-:Y:S01]  /*1160*/  PRMT R9, RZ, 0x7610, R9 ;  /* 0x00007610ff097816 */ /* 0x002fe20000000009 */
[----:B------:R-:W-:Y:S04]  /*1170*/  STS.U8 [R13+UR12+0x4180], R10 ;  /* 0x0041800a0d007988 */ /* 0x000fe8000800000c */
[----:B------:R-:W-:Y:S01]  /*1180*/  STS.U8 [R13+UR12+0x4580], R17 ;  /* 0x004580110d007988 */ /* 0x000fe2000800000c */
[----:B--2---:R-:W-:-:S02]  /*1190*/  LOP3.LUT R7, R11, 0x60, RZ, 0x3c, !PT ;  /* 0x000000600b077812 */ /* 0x004fc400078e3cff */
[----:B------:R-:W-:Y:S01]  /*11a0*/  LOP3.LUT R11, R11, 0x70, RZ, 0x3c, !PT ;  /* 0x000000700b0b7812 */ /* 0x000fe200078e3cff */
[----:B------:R-:W-:Y:S04]  /*11b0*/  STS.U8 [R13+UR12+0x4980], R44 ;  /* 0x0049802c0d007988 */ /* 0x000fe8000800000c */
        /* <DEDUP_REMOVED lines=8> */
[----:B------:R1:W-:Y:S04]  /*1240*/  STS.U8 [R5+UR12+0x4e80], R62 ;  /* 0x004e803e05007988 */ /* 0x0003e8000800000c */
[----:B------:R-:W-:Y:S04]  /*1250*/  STS.U8 [R7+UR12+0x4300], R6 ;  /* 0x0043000607007988 */ /* 0x000fe8000800000c */
[----:B------:R-:W-:Y:S01]  /*1260*/  STS.U8 [R7+UR12+0x4700], R30 ;  /* 0x0047001e07007988 */ /* 0x000fe2000800000c */
[----:B------:R-:W-:Y:S03]  /*1270*/  STTM.x32 tmem[UR14], RZ ;  /* 0x000000ff000079ed */ /* 0x000fe600082c000e */
[----:B------:R-:W-:Y:S01]  /*1280*/  STS.U8 [R7+UR12+0x4b00], R50 ;  /* 0x004b003207007988 */ /* 0x000fe2000800000c */
[----:B-1----:R-:W-:-:S03]  /*1290*/  PRMT R5, RZ, 0x7610, R5 ;  /* 0x00007610ff057816 */ /* 0x002fc60000000005 */
[----:B------:R1:W-:Y:S04]  /*12a0*/  STS.U8 [R7+UR12+0x4f00], R64 ;  /* 0x004f004007007988 */ /* 0x0003e8000800000c */
[----:B------:R-:W-:Y:S04]  /*12b0*/  STS.U8 [R11+UR12+0x4380], R41 ;  /* 0x004380290b007988 */ /* 0x000fe8000800000c */
[----:B------:R-:W-:Y:S04]  /*12c0*/  STS.U8 [R11+UR12+0x4780], R36 ;  /* 0x004780240b007988 */ /* 0x000fe8000800000c */
[----:B------:R-:W-:Y:S04]  /*12d0*/  STS.U8 [R11+UR12+0x4b80], R52 ;  /* 0x004b80340b007988 */ /* 0x000fe8000800000c */
[----:B------:R2:W-:Y:S01]  /*12e0*/  STS.U8 [R11+UR12+0x4f80], R32 ;  /* 0x004f80200b007988 */ /* 0x0005e2000800000c */
[----:B------:R-:W3:Y:S02]  /*12f0*/  FENCE.VIEW.ASYNC.T ;  /* 0x00000000000073c6 */ /* 0x000ee40000000200 */
[----:B---3--:R-:W-:Y:S01]  /*1300*/  BAR.SYNC.DEFER_BLOCKING 0x0 ;  /* 0x0000000000007b1d */ /* 0x008fe20000010000 */
[----:B-1----:R-:W-:-:S02]  /*1310*/  PRMT R7, RZ, 0x7610, R7 ;  /* 0x00007610ff077816 */ /* 0x002fc40000000007 */
[----:B------:R-:W-:Y:S02]  /*1320*/  PRMT R13, RZ, 0x7610, R13 ;  /* 0x00007610ff0d7816 */ /* 0x000fe4000000000d */
[----:B--2---:R-:W-:Y:S01]  /*1330*/  PRMT R11, RZ, 0x7610, R11 ;  /* 0x00007610ff0b7816 */ /* 0x004fe2000000000b */
[----:B------:R-:W1:Y:S02]  /*1340*/  FENCE.VIEW.ASYNC.S ;  /* 0x00000000000073c6 */ /* 0x000e640000000000 */
[----:B-1----:R1:W2:Y:S02]  /*1350*/  @!UP1 SYNCS.EXCH.64 URZ, [UR15], UR8 ;  /* 0x000000080fff95b2 */ /* 0x0022a40008000100 */
[----:B--2---:R-:W-:Y:S01]  /*1360*/  BAR.SYNC.DEFER_BLOCKING 0x0 ;  /* 0x0000000000007b1d */ /* 0x004fe20000010000 */
[----:B------:R-:W-:Y:S02]  /*1370*/  PRMT R15, RZ, 0x7610, R15 ;  /* 0x00007610ff0f7816 */ /* 0x000fe4000000000f */
[----:B------:R-:W-:-:S03]  /*1380*/  PRMT R17, RZ, 0x7610, R17 ;  /* 0x00007610ff117816 */ /* 0x000fc60000000011 */
[----:B------:R-:W2:Y:S04]  /*1390*/  @P2 LDG.E.U8 R5, desc[UR26][R92.64] ;  /* 0x0000001a5c052981 */ /* 0x000ea8000c1e1100 */
[----:B------:R-:W3:Y:S04]  /*13a0*/  @P2 LDG.E.U8 R9, desc[UR26][R90.64] ;  /* 0x0000001a5a092981 */ /* 0x000ee8000c1e1100 */
[----:B------:R-:W4:Y:S04]  /*13b0*/  @P2 LDG.E.U8 R7, desc[UR26][R88.64] ;  /* 0x0000001a58072981 */ /* 0x000f28000c1e1100 */
[----:B------:R-:W4:Y:S04]  /*13c0*/  @P2 LDG.E.U8 R11, desc[UR26][R86.64] ;  /* 0x0000001a560b2981 */ /* 0x000f28000c1e1100 */
[----:B------:R-:W4:Y:S04]  /*13d0*/  @P2 LDG.E.U8 R13, desc[UR26][R84.64] ;  /* 0x0000001a540d2981 */ /* 0x000f28000c1e1100 */
[----:B------:R-:W4:Y:S04]  /*13e0*/  @P2 LDG.E.U8 R15, desc[UR26][R82.64] ;  /* 0x0000001a520f2981 */ /* 0x000f28000c1e1100 */
[----:B------:R-:W4:Y:S04]  /*13f0*/  @P2 LDG.E.U8 R17, desc[UR26][R80.64] ;  /* 0x0000001a50112981 */ /* 0x000f28000c1e1100 */
[----:B------:R-:W4:Y:S01]  /*1400*/  @P2 LDG.E.U8 R19, desc[UR26][R76.64] ;  /* 0x0000001a4c132981 */ /* 0x000f22000c1e1100 */
[----:B0-----:R-:W-:Y:S01]  /*1410*/  SHF.R.S32.HI R2, RZ, 0x7, R70 ;  /* 0x00000007ff027819 */ /* 0x001fe20000011446 */
[----:B------:R-:W-:Y:S01]  /*1420*/  VOTEU.ALL UP1, P1 ;  /* 0x0000000000ff7886 */ /* 0x000fe20000820000 */
[----:B-1----:R-:W-:-:S04]  /*1430*/  @!UP0 UIADD3 UR8, UPT, UPT, -UR5, 0x100000, URZ ;  /* 0x0010000005088890 */ /* 0x002fc8000fffe1ff */
[----:B------:R-:W-:Y:S02]  /*1440*/  @!UP0 USHF.L.U32 UR9, UR8, 0xb, URZ ;  /* 0x0000000b08098899 */ /* 0x000fe400080006ff */
[----:B------:R-:W-:Y:S02]  /*1450*/  @!UP0 USHF.L.U32 UR8, UR8, 0x1, URZ ;  /* 0x0000000108088899 */ /* 0x000fe400080006ff */
[----:B------:R-:W-:Y:S01]  /*1460*/  UIADD3 UR13, UPT, UPT, UR10, 0x40, URZ ;  /* 0x000000400a0d7890 */ /* 0x000fe2000fffe0ff */
[----:B------:R-:W-:Y:S01]  /*1470*/  SGXT R2, R2, 0x1 ;  /* 0x000000010202781a */ /* 0x000fe20000000200 */
[----:B------:R-:W-:-:S04]  /*1480*/  @!UP0 UIADD3 UR4, UPT, UPT, -UR5, 0x100000, URZ ;  /* 0x0010000005048890 */ /* 0x000fc8000fffe1ff */
[----:B------:R-:W-:Y:S02]  /*1490*/  @!UP0 USHF.L.U32 UR5, UR4, 0xb, URZ ;  /* 0x0000000b04058899 */ /* 0x000fe400080006ff */
[----:B------:R-:W-:Y:S02]  /*14a0*/  @!UP0 USHF.L.U32 UR4, UR4, 0x1, URZ ;  /* 0x0000000104048899 */ /* 0x000fe400080006ff */
[----:B------:R-:W-:Y:S01]  /*14b0*/  UIADD3 UR6, UPT, UPT, UR6, UR13, URZ ;  /* 0x0000000d06067290 */ /* 0x000fe2000fffe0ff */
[----:B------:R-:W-:Y:S02]  /*14c0*/  LOP3.LUT R21, R2, 0x90, RZ, 0xc0, !PT ;  /* 0x0000009002157812 */ /* 0x000fe400078ec0ff */
[----:B------:R-:W-:Y:S01]  /*14d0*/  ISETP.EQ.U32.AND P3, PT, RZ, UR24, P2 ;  /* 0x00000018ff007c0c */ /* 0x000fe20009762070 */
[----:B------:R-:W-:Y:S01]  /*14e0*/  ULEA UR16, UR16, UR6, 0x4 ;  /* 0x0000000610107291 */ /* 0x000fe2000f8e20ff */
[----:B------:R-:W-:Y:S01]  /*14f0*/  LOP3.LUT R2, R21, 0x7f, R70, 0x78, !PT ;  /* 0x0000007f15027812 */ /* 0x000fe200078e7846 */
[----:B------:R0:W1:Y:S01]  /*1500*/  @!UP1 SYNCS.EXCH.64 URZ, [UR12+0x7808], UR8 ;  /* 0x007808080cff95b2 */ /* 0x0000620008000100 */
[----:B------:R-:W-:Y:S01]  /*1510*/  VOTEU.ALL UP1, P1 ;  /* 0x0000000000ff7886 */ /* 0x000fe20000820000 */
[----:B0-----:R-:W-:-:S02]  /*1520*/  UIADD3 UR8, UPT, UPT, UR12, 0x6800, URZ ;  /* 0x000068000c087890 */ /* 0x001fc4000fffe0ff */
[----:B--2---:R0:W-:Y:S04]  /*1530*/  STS.U8 [R2+UR12+0x6000], R5 ;  /* 0x0060000502007988 */ /* 0x0041e8000800000c */
[----:B---3--:R0:W-:Y:S04]  /*1540*/  STS.U8 [R2+UR12+0x6100], R9 ;  /* 0x0061000902007988 */ /* 0x0081e8000800000c */
[----:B----4-:R0:W-:Y:S04]  /*1550*/  STS.U8 [R2+UR12+0x6200], R7 ;  /* 0x0062000702007988 */ /* 0x0101e8000800000c */
[----:B------:R0:W-:Y:S04]  /*1560*/  STS.U8 [R2+UR12+0x6300], R11 ;  /* 0x0063000b02007988 */ /* 0x0001e8000800000c */
[----:B------:R0:W-:Y:S04]  /*1570*/  STS.U8 [R2+UR12+0x6400], R13 ;  /* 0x0064000d02007988 */ /* 0x0001e8000800000c */
[----:B------:R0:W-:Y:S04]  /*1580*/  STS.U8 [R2+UR12+0x6500], R15 ;  /* 0x0065000f02007988 */ /* 0x0001e8000800000c */
[----:B------:R0:W-:Y:S04]  /*1590*/  STS.U8 [R2+UR12+0x6600], R17 ;  /* 0x0066001102007988 */ /* 0x0001e8000800000c */
[----:B------:R0:W-:Y:S01]  /*15a0*/  STS.U8 [R2+UR12+0x6700], R19 ;  /* 0x0067001302007988 */ /* 0x0001e2000800000c */
[----:B-1----:R1:W-:Y:S06]  /*15b0*/  MEMBAR.ALL.CTA ;  /* 0x0000000000007992 */ /* 0x0023ec0000008000 */
[----:B-1----:R-:W-:Y:S04]  /*15c0*/  FENCE.VIEW.ASYNC.S ;  /* 0x00000000000073c6 */ /* 0x002fe80000000000 */
[----:B------:R-:W1:Y:S02]  /*15d0*/  FENCE.VIEW.ASYNC.S ;  /* 0x00000000000073c6 */ /* 0x000e640000000000 */
[----:B-1----:R0:W1:Y:S02]  /*15e0*/  @!UP1 SYNCS.EXCH.64 URZ, [UR12+0x6800], UR4 ;  /* 0x006800040cff95b2 */ /* 0x0020640008000100 */
[----:B-1----:R-:W-:Y:S06]  /*15f0*/  BAR.SYNC.DEFER_BLOCKING 0x0 ;  /* 0x0000000000007b1d */ /* 0x002fec0000010000 */
[----:B0-----:R-:W-:Y:S05]  /*1600*/  @!P3 BRA `(.L_x_6) ;  /* 0x000000000060b947 */ /* 0x001fea0003800000 */
[----:B------:R-:W-:Y:S01]  /*1610*/  UIADD3 UR4, UPT, UPT, UR12, 0x4000, URZ ;  /* 0x000040000c047890 */ /* 0x000fe2000fffe0ff */
[----:B------:R-:W-:Y:S01]  /*1620*/  UMOV UR20, 0x100 ;  /* 0x0000010000147882 */ /* 0x000fe20000000000 */
[----:B------:R-:W-:Y:S02]  /*1630*/  UMOV UR21, 0x40004040 ;  /* 0x4000404000157882 */ /* 0x000fe40000000000 */
[----:B------:R-:W-:Y:S02]  /*1640*/  USHF.R.U32.HI UR6, URZ, 0x4, UR4 ;  /* 0x00000004ff067899 */ /* 0x000fe40008011604 */
[----:B------:R-:W-:Y:S02]  /*1650*/  UIADD3 UR4, UPT, UPT, UR12, 0x6000, URZ ;  /* 0x000060000c047890 */ /* 0x000fe4000fffe0ff */
[----:B------:R-:W-:Y:S02]  /*1660*/  USGXT.U32 UR6, UR6, 0xe ;  /* 0x0000000e0606789a */ /* 0x000fe40008000000 */
[----:B------:R-:W-:Y:S01]  /*1670*/  USHF.R.U32.HI UR4, URZ, 0x4, UR4 ;  /* 0x00000004ff047899 */ /* 0x000fe20008011604 */
[----:B------:R-:W-:Y:S01]  /*1680*/  UMOV UR7, URZ ;  /* 0x000000ff00077c82 */ /* 0x000fe20008000000 */
[----:B------:R-:W-:-:S02]  /*1690*/  UIADD3 UR9, UPT, UPT, UR10, 0x80, URZ ;  /* 0x000000800a097890 */ /* 0x000fc4000fffe0ff */
[----:B------:R-:W-:Y:S02]  /*16a0*/  USGXT.U32 UR18, UR4, 0xe ;  /* 0x0000000e0412789a */ /* 0x000fe40008000000 */
[----:B------:R-:W-:Y:S01]  /*16b0*/  UIADD3.64 UR20, UPT, UPT, UR6, UR20, URZ ;  /* 0x0000001406147297 */ /* 0x000fe2000fffe0ff */
[----:B------:R-:W-:Y:S01]  /*16c0*/  UMOV UR22, 0x0 ;  /* 0x0000000000167882 */ /* 0x000fe20000000000 */
[----:B------:R-:W-:Y:S01]  /*16d0*/  UMOV UR23, 0x8108010 ;  /* 0x0810801000177882 */ /* 0x000fe20000000000 */
[----:B------:R-:W-:Y:S01]  /*16e0*/  UMOV UR4, UR8 ;  /* 0x0000000800047c82 */ /* 0x000fe20008000000 */
[----:B------:R-:W-:Y:S01]  /*16f0*/  UMOV UR5, URZ ;  /* 0x000000ff00057c82 */ /* 0x000fe20008000000 */
[----:B------:R-:W-:Y:S01]  /*1700*/  UMOV UR19, 0xc0004010 ;  /* 0xc000401000137882 */ /* 0x000fe20000000000 */
[----:B------:R-:W-:Y:S01]  /*1710*/  UMOV UR7, 0x40004040 ;  /* 0x4000404000077882 */ /* 0x000fe20000000000 */
[----:B------:R-:W-:Y:S01]  /*1720*/  UMOV UR28, 0x0 ;  /* 0x00000000001c7882 */ /* 0x000fe20000000000 */
[----:B------:R-:W-:Y:S01]  /*1730*/  UMOV UR29, 0x8108010 ;  /* 0x08108010001d7882 */ /* 0x000fe20000000000 */
[----:B------:R-:W-:Y:S01]  /*1740*/  UMOV UR4, UR4 ;  /* 0x0000000400047c82 */ /* 0x000fe20008000000 */
[----:B------:R0:W-:Y:S01]  /*1750*/  UTCQMMA gdesc[UR6], gdesc[UR18], tmem[UR13], tmem[UR22], idesc[UR23], !UPT ;  /* 0x00ff1612060075ea */ /* 0x0001e2000f80030d */
[----:B------:R0:W-:Y:S01]  /*1760*/  UTCQMMA gdesc[UR20], gdesc[UR18], tmem[UR9], tmem[UR28], idesc[UR29], !UPT ;  /* 0x00ff1c12140075ea */ /* 0x0001e2000f800309 */
[----:B------:R0:W-:Y:S01]  /*1770*/  UTCBAR [UR4], URZ ;  /* 0x000000ff040073e9 */ /* 0x0001e200080000ff */
[----:B------:R-:W-:Y:S01]  /*1780*/  NOP ;  /* 0x0000000000007918 */ /* 0x000fe20000000000 */
.L_x_6:
[----:B------:R-:W-:Y:S05]  /*1790*/  @!P2 BRA `(.L_x_7) ;  /* 0x000000000008a947 */ /* 0x000fea0003800000 */
[----:B------:R-:W1:Y:S02]  /*17a0*/  SYNCS.PHASECHK.TRANS64.TRYWAIT P4, [UR12+0x6800], RZ ;  /* 0x006800ffff0075a7 */ /* 0x000e64000808110c */
[----:B-1----:R-:W-:Y:S05]  /*17b0*/  @!P4 BRA `(.L_x_8) ;  /* 0x000000600008c947 */ /* 0x002fea0003800000 */
.L_x_7:
[----:B------:R-:W-:Y:S01]  /*17c0*/  BAR.SYNC.DEFER_BLOCKING 0x0 ;  /* 0x0000000000007b1d */ /* 0x000fe20000010000 */
[----:B------:R-:W-:Y:S02]  /*17d0*/  SHF.R.U32.HI R75, RZ, 0x6, R70 ;  /* 0x00000006ff4b7819 */ /* 0x000fe40000011646 */
[----:B------:R-:W-:Y:S02]  /*17e0*/  LEA.HI R79, R70, 0xc, RZ, 0x1a ;  /* 0x0000000c464f7811 */ /* 0x000fe400078fd0ff */
[----:B------:R-:W-:Y:S01]  /*17f0*/  SGXT.U32 R75, R75, 0x2 ;  /* 0x000000024b4b781a */ /* 0x000fe20000000000 */
[----:B------:R-:W1:Y:S02]  /*1800*/  LDCU UR5, c[0x0][0x3a8] ;  /* 0x00007500ff0577ac */ /* 0x000e640008000800 */
[----:B------:R-:W2:Y:S01]  /*1810*/  LDC R78, c[0x0][0x3d8] ;  /* 0x0000f600ff4e7b82 */ /* 0x000ea20000000800 */
[----:B------:R-:W1:Y:S01]  /*1820*/  LDTM.x64 R4, tmem[UR16] ;  /* 0x00000010000479ee */ /* 0x000e620008340000 */
[----:B0-----:R-:W0:Y:S01]  /*1830*/  LDCU.64 UR18, c[0x0][0x3d0] ;  /* 0x00007a00ff1277ac */ /* 0x001e220008000a00 */
[----:B------:R-:W-:-:S02]  /*1840*/  PRMT R111, RZ, 0x7610, R111 ;  /* 0x00007610ff6f7816 */ /* 0x000fc4000000006f */
[----:B------:R-:W-:Y:S02]  /*1850*/  PRMT R113, RZ, 0x7610, R113 ;  /* 0x00007610ff717816 */ /* 0x000fe40000000071 */
[----:B------:R-:W-:Y:S02]  /*1860*/  PRMT R117, RZ, 0x7610, R117 ;  /* 0x00007610ff757816 */ /* 0x000fe40000000075 */
[----:B------:R-:W-:Y:S01]  /*1870*/  PRMT R115, RZ, 0x7610, R115 ;  /* 0x00007610ff737816 */ /* 0x000fe20000000073 */
[----:B------:R-:W3:Y:S01]  /*1880*/  @!P1 SYNCS.CCTL.IV [UR12+0x6800] ;  /* 0x00680000ff0099b1 */ /* 0x000ee2000800000c */
[----:B------:R-:W-:Y:S01]  /*1890*/  NOP ;  /* 0x0000000000007918 */ /* 0x000fe20000000000 */
[----:B0-----:R-:W-:Y:S01]  /*18a0*/  UIMAD UR18, UR11, UR18, URZ ;  /* 0x000000120b1272a4 */ /* 0x001fe2000f8e02ff */
[-C--:B--2---:R-:W-:Y:S02]  /*18b0*/  IMAD R75, R75, R78.reuse, RZ ;  /* 0x0000004e4b4b7224 */ /* 0x084fe400078e02ff */
[----:B-1----:R-:W-:Y:S01]  /*18c0*/  FMUL R69, R4, UR5 ;  /* 0x0000000504457c20 */ /* 0x002fe20008400000 */
[----:B------:R-:W-:Y:S01]  /*18d0*/  FMUL R72, R5, UR5 ;  /* 0x0000000505487c20 */ /* 0x000fe20008400000 */
[----:B------:R-:W-:Y:S01]  /*18e0*/  FMUL R71, R6, UR5 ;  /* 0x0000000506477c20 */ /* 0x000fe20008400000 */
[----:B------:R-:W-:Y:S01]  /*18f0*/  FMUL R73, R7, UR5 ;  /* 0x0000000507497c20 */ /* 0x000fe20008400000 */
[----:B------:R-:W-:Y:S01]  /*1900*/  FMUL R74, R8, UR5 ;  /* 0x00000005084a7c20 */ /* 0x000fe20008400000 */
[----:B------:R-:W-:Y:S01]  /*1910*/  USHF.R.S32.HI UR4, URZ, 0x1f, UR18 ;  /* 0x0000001fff047899 */ /* 0x000fe20008011412 */
[----:B------:R-:W-:Y:S01]  /*1920*/  IMAD R79, R79, R78, RZ ;  /* 0x0000004e4f4f7224 */ /* 0x000fe200078e02ff */
[----:B------:R-:W-:Y:S01]  /*1930*/  FMNMX3 R71, R69, R72, R71, !PT ;  /* 0x0000004845477276 */ /* 0x000fe20007800047 */
[----:B------:R-:W-:Y:S01]  /*1940*/  FMUL R69, R9, UR5 ;  /* 0x0000000509457c20 */ /* 0x000fe20008400000 */
[----:B------:R-:W-:-:S02]  /*1950*/  FMUL R72, R10, UR5 ;  /* 0x000000050a487c20 */ /* 0x000fc40008400000 */
[----:B------:R-:W-:Y:S01]  /*1960*/  FMNMX3 R73, R71, R73, R74, !PT ;  /* 0x0000004947497276 */ /* 0x000fe2000780004a */
[----:B------:R-:W-:Y:S01]  /*1970*/  FMUL R71, R11, UR5 ;  /* 0x000000050b477c20 */ /* 0x000fe20008400000 */
[----:B------:R-:W-:Y:S02]  /*1980*/  FMUL R74, R12, UR5 ;  /* 0x000000050c4a7c20 */ /* 0x000fe40008400000 */
[----:B------:R-:W-:Y:S01]  /*1990*/  FMNMX3 R73, R73, R69, R72, !PT ;  /* 0x0000004549497276 */ /* 0x000fe20007800048 */
[----:B------:R-:W-:Y:S01]  /*19a0*/  FMUL R69, R13, UR5 ;  /* 0x000000050d457c20 */ /* 0x000fe20008400000 */
[----:B------:R-:W-:Y:S02]  /*19b0*/  FMUL R72, R14, UR5 ;  /* 0x000000050e487c20 */ /* 0x000fe40008400000 */
        /* <DEDUP_REMOVED lines=79> */
[----:B------:R-:W-:-:S03]  /*1eb0*/  FMUL R73, R67, UR5 ;  /* 0x0000000543497c20 */ /* 0x000fc60008400000 */
[----:B------:R-:W-:-:S04]  /*1ec0*/  FMNMX3 R72, R71, R69, R72, !PT ;  /* 0x0000004547487276 */ /* 0x000fc80007800048 */
[----:B------:R-:W-:-:S05]  /*1ed0*/  FMNMX3 R73, R72, -INF , R73, !PT ;  /* 0xff80000048497876 */ /* 0x000fca0007800049 */
[--C-:B------:R-:W-:Y:S01]  /*1ee0*/  FFMA R7, R7, UR5, -R73.reuse ;  /* 0x0000000507077c23 */ /* 0x100fe20008000849 */
[--C-:B------:R-:W-:Y:S01]  /*1ef0*/  FFMA R5, R5, UR5, -R73.reuse ;  /* 0x0000000505057c23 */ /* 0x100fe20008000849 */
[--C-:B------:R-:W-:Y:S01]  /*1f00*/  FFMA R8, R8, UR5, -R73.reuse ;  /* 0x0000000508087c23 */ /* 0x100fe20008000849 */
[--C-:B------:R-:W-:Y:S01]  /*1f10*/  FFMA R9, R9, UR5, -R73.reuse ;  /* 0x0000000509097c23 */ /* 0x100fe20008000849 */
[----:B------:R-:W-:Y:S01]  /*1f20*/  FMUL R7, R7, 1.4426950216293334961 ;  /* 0x3fb8aa3b07077820 */ /* 0x000fe20000400000 */
[--C-:B------:R-:W-:Y:S01]  /*1f30*/  FFMA R10, R10, UR5, -R73.reuse ;  /* 0x000000050a0a7c23 */ /* 0x100fe20008000849 */
[--C-:B------:R-:W-:Y:S01]  /*1f40*/  FFMA R12, R12, UR5, -R73.reuse ;  /* 0x000000050c0c7c23 */ /* 0x100fe20008000849 */
[----:B------:R-:W-:Y:S01]  /*1f50*/  FMUL R69, R5, 1.4426950216293334961 ;  /* 0x3fb8aa3b05457820 */ /* 0x000fe20000400000 */
[----:B------:R-:W-:Y:S01]  /*1f60*/  FMUL R5, R8, 1.4426950216293334961 ;  /* 0x3fb8aa3b08057820 */ /* 0x000fe20000400000 */
[----:B------:R-:W-:Y:S01]  /*1f70*/  FMUL R8, R9, 1.4426950216293334961 ;  /* 0x3fb8aa3b09087820 */ /* 0x000fe20000400000 */
[----:B------:R0:W-:Y:S01]  /*1f80*/  MUFU.EX2 R71, R7 ;  /* 0x0000000700477308 */ /* 0x0001e20000000800 */
[----:B------:R-:W-:Y:S01]  /*1f90*/  FMUL R9, R10, 1.4426950216293334961 ;  /* 0x3fb8aa3b0a097820 */ /* 0x000fe20000400000 */
[--C-:B------:R-:W-:Y:S01]  /*1fa0*/  FFMA R10, R13, UR5, -R73.reuse ;  /* 0x000000050d0a7c23 */ /* 0x100fe20008000849 */
[--C-:B------:R-:W-:Y:S01]  /*1fb0*/  FFMA R11, R11, UR5, -R73.reuse ;  /* 0x000000050b0b7c23 */ /* 0x100fe20008000849 */
[--C-:B------:R-:W-:Y:S01]  /*1fc0*/  FFMA R14, R14, UR5, -R73.reuse ;  /* 0x000000050e0e7c23 */ /* 0x100fe20008000849 */
[--C-:B------:R-:W-:Y:S01]  /*1fd0*/  FFMA R19, R19, UR5, -R73.reuse ;  /* 0x0000000513137c23 */ /* 0x100fe20008000849 */
[--C-:B------:R-:W-:Y:S01]  /*1fe0*/  FFMA R23, R23, UR5, -R73.reuse ;  /* 0x0000000517177c23 */ /* 0x100fe20008000849 */
[----:B------:R-:W-:Y:S01]  /*1ff0*/  FMUL R11, R11, 1.4426950216293334961 ;  /* 0x3fb8aa3b0b0b7820 */ /* 0x000fe20000400000 */
[----:B------:R-:W-:Y:S01]  /*2000*/  FMUL R74, R14, 1.4426950216293334961 ;  /* 0x3fb8aa3b0e4a7820 */ /* 0x000fe20000400000 */
[----:B0-----:R-:W-:Y:S01]  /*2010*/  FMUL R7, R12, 1.4426950216293334961 ;  /* 0x3fb8aa3b0c077820 */ /* 0x001fe20000400000 */
[--C-:B------:R-:W-:Y:S01]  /*2020*/  FFMA R14, R15, UR5, -R73.reuse ;  /* 0x000000050f0e7c23 */ /* 0x100fe20008000849 */
[----:B------:R-:W0:Y:S01]  /*2030*/  LDC.64 R12, c[0x0][0x390] ;  /* 0x0000e400ff0c7b82 */ /* 0x000e220000000a00 */
[----:B------:R1:W-:Y:S01]  /*2040*/  MUFU.EX2 R72, R11 ;  /* 0x0000000b00487308 */ /* 0x0003e20000000800 */
[--C-:B------:R-:W-:Y:S01]  /*2050*/  FFMA R21, R21, UR5, -R73.reuse ;  /* 0x0000000515157c23 */ /* 0x100fe20008000849 */
[----:B------:R-:W-:Y:S01]  /*2060*/  FMUL R94, R14, 1.4426950216293334961 ;  /* 0x3fb8aa3b0e5e7820 */ /* 0x000fe20000400000 */
[--C-:B------:R-:W-:Y:S01]  /*2070*/  FFMA R14, R16, UR5, -R73.reuse ;  /* 0x00000005100e7c23 */ /* 0x100fe20008000849 */
[--C-:B------:R-:W-:Y:S01]  /*2080*/  FFMA R4, R4, UR5, -R73.reuse ;  /* 0x0000000504047c23 */ /* 0x100fe20008000849 */
[--C-:B------:R-:W-:Y:S01]  /*2090*/  FFMA R6, R6, UR5, -R73.reuse ;  /* 0x0000000506067c23 */ /* 0x100fe20008000849 */
[--C-:B------:R-:W-:Y:S01]  /*20a0*/  FFMA R27, R27, UR5, -R73.reuse ;  /* 0x000000051b1b7c23 */ /* 0x100fe20008000849 */
[----:B------:R-:W-:Y:S01]  /*20b0*/  FMUL R95, R14, 1.4426950216293334961 ;  /* 0x3fb8aa3b0e5f7820 */ /* 0x000fe20000400000 */
[----:B------:R-:W-:Y:S01]  /*20c0*/  MUFU.EX2 R16, R94 ;  /* 0x0000005e00107308 */ /* 0x000fe20000000800 */
[----:B-1----:R-:W-:Y:S01]  /*20d0*/  LOP3.LUT R11, R70, 0x3f, RZ, 0xc0, !PT ;  /* 0x0000003f460b7812 */ /* 0x002fe200078ec0ff */
[----:B------:R-:W-:Y:S01]  /*20e0*/  FMUL R23, R23, 1.4426950216293334961 ;  /* 0x3fb8aa3b17177820 */ /* 0x000fe20000400000 */
[----:B------:R-:W-:Y:S01]  /*20f0*/  FMUL R4, R4, 1.4426950216293334961 ;  /* 0x3fb8aa3b04047820 */ /* 0x000fe20000400000 */
[----:B------:R-:W-:Y:S01]  /*2100*/  FMUL R6, R6, 1.4426950216293334961 ;  /* 0x3fb8aa3b06067820 */ /* 0x000fe20000400000 */
[----:B------:R-:W-:Y:S01]  /*2110*/  FFMA R33, R33, UR5, -R73 ;  /* 0x0000000521217c23 */ /* 0x000fe20008000849 */
[----:B------:R-:W-:-:S02]  /*2120*/  IMAD R11, R11, UR19, RZ ;  /* 0x000000130b0b7c24 */ /* 0x000fc4000f8e02ff */
[--C-:B------:R-:W-:Y:S01]  /*2130*/  FFMA R20, R20, UR5, -R73.reuse ;  /* 0x0000000514147c23 */ /* 0x100fe20008000849 */
[----:B------:R1:W-:Y:S01]  /*2140*/  MUFU.EX2 R119, R23 ;  /* 0x0000001700777308 */ /* 0x0003e20000000800 */
[----:B------:R-:W-:Y:S01]  /*2150*/  FFMA R28, R28, UR5, -R73 ;  /* 0x000000051c1c7c23 */ /* 0x000fe20008000849 */
[----:B------:R-:W-:Y:S01]  /*2160*/  FMUL R10, R10, 1.4426950216293334961 ;  /* 0x3fb8aa3b0a0a7820 */ /* 0x000fe20000400000 */
[----:B------:R-:W-:Y:S01]  /*2170*/  SHF.R.S32.HI R14, RZ, 0x1f, R11 ;  /* 0x0000001fff0e7819 */ /* 0x000fe2000001140b */
[--C-:B------:R-:W-:Y:S01]  /*2180*/  FFMA R22, R22, UR5, -R73.reuse ;  /* 0x0000000516167c23 */ /* 0x100fe20008000849 */
[--C-:B------:R-:W-:Y:S01]  /*2190*/  FFMA R32, R32, UR5, -R73.reuse ;  /* 0x0000000520207c23 */ /* 0x100fe20008000849 */
[--C-:B------:R-:W-:Y:S01]  /*21a0*/  FFMA R18, R18, UR5, -R73.reuse ;  /* 0x0000000512127c23 */ /* 0x100fe20008000849 */
[----:B0-----:R-:W-:Y:S01]  /*21b0*/  IADD3 R106, P4, P5, R11, UR18, R12 ;  /* 0x000000120b6a7c10 */ /* 0x001fe2000fd9e00c */
[----:B------:R-:W-:Y:S01]  /*21c0*/  FFMA R12, R17, UR5, -R73 ;  /* 0x00000005110c7c23 */ /* 0x000fe20008000849 */
[----:B------:R0:W-:Y:S01]  /*21d0*/  MUFU.EX2 R11, R95 ;  /* 0x0000005f000b7308 */ /* 0x0001e20000000800 */
[----:B-1----:R-:W-:-:S07]  /*21e0*/  PRMT R23, RZ, 0x7610, R23 ;  /* 0x00007610ff177816 */ /* 0x002fce0000000017 */
[----:B------:R-:W-:Y:S01]  /*21f0*/  MUFU.EX2 R69, R69 ;  /* 0x0000004500457308 */ /* 0x000fe20000000800 */
[----:B------:R-:W-:Y:S01]  /*2200*/  IADD3.X R17, PT, PT, R14, UR4, R13, P4, P5 ;  /* 0x000000040e117c10 */ /* 0x000fe2000a7ea40d */
[----:B------:R-:W-:Y:S01]  /*2210*/  FMUL R14, R12, 1.4426950216293334961 ;  /* 0x3fb8aa3b0c0e7820 */ /* 0x000fe20000400000 */
[----:B------:R-:W-:Y:S01]  /*2220*/  LEA.HI R13, R70, 0x1c, RZ, 0x1a ;  /* 0x0000001c460d7811 */ /* 0x000fe200078fd0ff */
[----:B------:R-:W-:Y:S01]  /*2230*/  FMUL R27, R27, 1.4426950216293334961 ;  /* 0x3fb8aa3b1b1b7820 */ /* 0x000fe20000400000 */
[-C--:B------:R-:W-:Y:S01]  /*2240*/  IADD3 R98, P4, PT, R75, R106.reuse, RZ ;  /* 0x0000006a4b627210 */ /* 0x080fe20007f9e0ff */
[----:B------:R-:W-:Y:S01]  /*2250*/  FMUL R22, R22, 1.4426950216293334961 ;  /* 0x3fb8aa3b16167820 */ /* 0x000fe20000400000 */
[----:B------:R-:W-:Y:S01]  /*2260*/  IADD3 R96, P5, PT, R79, R106, RZ ;  /* 0x0000006a4f607210 */ /* 0x000fe20007fbe0ff */
[----:B------:R-:W-:Y:S01]  /*2270*/  IMAD R12, R13, R78, RZ ;  /* 0x0000004e0d0c7224 */ /* 0x000fe200078e02ff */
[C---:B------:R-:W-:Y:S01]  /*2280*/  LEA R13, R78.reuse, R75, 0x2 ;  /* 0x0000004b4e0d7211 */ /* 0x040fe200078e10ff */
[----:B------:R-:W1:Y:S01]  /*2290*/  MUFU.EX2 R4, R4 ;  /* 0x0000000400047308 */ /* 0x000e620000000800 */
[----:B------:R-:W-:Y:S01]  /*22a0*/  LEA.HI.X.SX32 R99, R75, R17, 0x1, P4 ;  /* 0x000000114b637211 */ /* 0x000fe200020f0eff */
[----:B------:R-:W-:Y:S01]  /*22b0*/  FMUL R75, R19, 1.4426950216293334961 ;  /* 0x3fb8aa3b134b7820 */ /* 0x000fe20000400000 */
[----:B------:R-:W-:Y:S01]  /*22c0*/  LEA R19, R78, R13, 0x2 ;  /* 0x0000000d4e137211 */ /* 0x000fe200078e10ff */
[----:B------:R-:W-:Y:S01]  /*22d0*/  FFMA R34, R34, UR5, -R73 ;  /* 0x0000000522227c23 */ /* 0x000fe20008000849 */
[----:B------:R-:W-:Y:S01]  /*22e0*/  LEA.HI.X.SX32 R97, R79, R17, 0x1, P5 ;  /* 0x000000114f617211 */ /* 0x000fe200028f0eff */
[----:B------:R-:W-:Y:S01]  /*22f0*/  FMUL R18, R18, 1.4426950216293334961 ;  /* 0x3fb8aa3b12127820 */ /* 0x000fe20000400000 */
[----:B------:R-:W-:Y:S01]  /*2300*/  LEA R79, R78, R19, 0x3 ;  /* 0x000000134e4f7211 */ /* 0x000fe200078e18ff */
[----:B------:R-:W2:Y:S01]  /*2310*/  MUFU.EX2 R6, R6 ;  /* 0x0000000600067308 */ /* 0x000ea20000000800 */
[----:B------:R-:W-:-:S02]  /*2320*/  IADD3 R104, P4, PT, R13, R106, RZ ;  /* 0x0000006a0d687210 */ /* 0x000fc40007f9e0ff */
[C---:B------:R-:W-:Y:S02]  /*2330*/  LEA R107, R78.reuse, R79, 0x2 ;  /* 0x0000004f4e6b7211 */ /* 0x040fe400078e10ff */
[----:B------:R-:W-:Y:S01]  /*2340*/  LEA.HI.X.SX32 R105, R13, R17, 0x1, P4 ;  /* 0x000000110d697211 */ /* 0x000fe200020f0eff */
[----:B------:R-:W-:Y:S01]  /*2350*/  FMUL R13, R21, 1.4426950216293334961 ;  /* 0x3fb8aa3b150d7820 */ /* 0x000fe20000400000 */
[-C--:B------:R-:W-:Y:S01]  /*2360*/  IADD3 R102, P4, PT, R19, R106.reuse, RZ ;  /* 0x0000006a13667210 */ /* 0x080fe20007f9e0ff */
[----:B------:R-:W4:Y:S01]  /*2370*/  MUFU.EX2 R5, R5 ;  /* 0x0000000500057308 */ /* 0x000f220000000800 */
[----:B------:R-:W-:Y:S01]  /*2380*/  IADD3 R100, P5, PT, R79, R106, RZ ;  /* 0x0000006a4f647210 */ /* 0x000fe20007fbe0ff */
[----:B------:R-:W5:Y:S01]  /*2390*/  @P2 LDG.E.U8 R115, desc[UR26][R104.64] ;  /* 0x0000001a68732981 */ /* 0x000f62000c1e1100 */
[----:B------:R-:W-:Y:S02]  /*23a0*/  LEA R78, R78, R107, 0x2 ;  /* 0x0000006b4e4e7211 */ /* 0x000fe400078e10ff */
[----:B------:R-:W-:-:S02]  /*23b0*/  LEA.HI.X.SX32 R103, R19, R17, 0x1, P4 ;  /* 0x0000001113677211 */ /* 0x000fc400020f0eff */
[-C--:B------:R-:W-:Y:S01]  /*23c0*/  IADD3 R94, P6, PT, R12, R106.reuse, RZ ;  /* 0x0000006a0c5e7210 */ /* 0x080fe20007fde0ff */
[----:B------:R0:W-:Y:S01]  /*23d0*/  MUFU.EX2 R121, R27 ;  /* 0x0000001b00797308 */ /* 0x0001e20000000800 */
[-C--:B------:R-:W-:Y:S01]  /*23e0*/  LEA.HI.X.SX32 R101, R79, R17.reuse, 0x1, P5 ;  /* 0x000000114f657211 */ /* 0x080fe200028f0eff */
[----:B------:R-:W3:Y:S01]  /*23f0*/  @P2 LDG.E.U8 R111, desc[UR26][R102.64] ;  /* 0x0000001a666f2981 */ /* 0x000ee2000c1e1100 */
[CC--:B------:R-:W-:Y:S02]  /*2400*/  IADD3 R108, P4, PT, R107.reuse, R106.reuse, RZ ;  /* 0x0000006a6b6c7210 */ /* 0x0c0fe40007f9e0ff */
[----:B------:R-:W-:Y:S01]  /*2410*/  IADD3 R106, P5, PT, R78, R106, RZ ;  /* 0x0000006a4e6a7210 */ /* 0x000fe20007fbe0ff */
[----:B------:R-:W3:Y:S01]  /*2420*/  @P2 LDG.E.U8 R113, desc[UR26][R100.64] ;  /* 0x0000001a64712981 */ /* 0x000ee2000c1e1100 */
[----:B------:R-:W-:Y:S01]  /*2430*/  LEA.HI.X.SX32 R109, R107, R17, 0x1, P4 ;  /* 0x000000116b6d7211 */ /* 0x000fe200020f0eff */
[----:B------:R-:W1:Y:S01]  /*2440*/  MUFU.EX2 R8, R8 ;  /* 0x0000000800087308 */ /* 0x000e620000000800 */
[----:B------:R-:W-:-:S02]  /*2450*/  PRMT R79, RZ, 0x7610, R79 ;  /* 0x00007610ff4f7816 */ /* 0x000fc4000000004f */
[-C--:B------:R-:W-:Y:S01]  /*2460*/  LEA.HI.X.SX32 R107, R78, R17.reuse, 0x1, P5 ;  /* 0x000000114e6b7211 */ /* 0x080fe200028f0eff */
[----:B------:R-:W3:Y:S01]  /*2470*/  @P2 LDG.E.U8 R23, desc[UR26][R108.64] ;  /* 0x0000001a6c172981 */ /* 0x000ee2000c1e1100 */
[----:B------:R-:W-:Y:S02]  /*2480*/  PRMT R21, RZ, 0x7610, R21 ;  /* 0x00007610ff157816 */ /* 0x000fe40000000015 */
[----:B------:R-:W-:Y:S01]  /*2490*/  PRMT R19, RZ, 0x7610, R19 ;  /* 0x00007610ff137816 */ /* 0x000fe20000000013 */
[----:B------:R-:W3:Y:S01]  /*24a0*/  @P2 LDG.E.U8 R79, desc[UR26][R98.64] ;  /* 0x0000001a624f2981 */ /* 0x000ee2000c1e1100 */
[----:B0-----:R-:W-:Y:S01]  /*24b0*/  LEA.HI.X.SX32 R95, R12, R17, 0x1, P6 ;  /* 0x000000110c5f7211 */ /* 0x001fe200030f0eff */
[----:B------:R-:W-:Y:S01]  /*24c0*/  FMUL R27, R33, 1.4426950216293334961 ;  /* 0x3fb8aa3b211b7820 */ /* 0x000fe20000400000 */
[----:B------:R-:W-:Y:S01]  /*24d0*/  FMUL R12, R20, 1.4426950216293334961 ;  /* 0x3fb8aa3b140c7820 */ /* 0x000fe20000400000 */
[----:B------:R-:W3:Y:S01]  /*24e0*/  @P2 LDG.E.U8 R117, desc[UR26][R106.64] ;  /* 0x0000001a6a752981 */ /* 0x000ee2000c1e1100 */
[----:B------:R-:W0:Y:S03]  /*24f0*/  MUFU.EX2 R9, R9 ;  /* 0x0000000900097308 */ /* 0x000e260000000800 */
[----:B------:R-:W3:Y:S04]  /*2500*/  @P2 LDG.E.U8 R21, desc[UR26][R96.64] ;  /* 0x0000001a60152981 */ /* 0x000ee8000c1e1100 */
[----:B------:R-:W3:Y:S01]  /*2510*/  @P2 LDG.E.U8 R19, desc[UR26][R94.64] ;  /* 0x0000001a5e132981 */ /* 0x000ee2000c1e1100 */
[----:B-1----:R-:W-:Y:S01]  /*2520*/  FADD R33, R4, R69 ;  /* 0x0000004504217221 */ /* 0x002fe20000000000 */
[----:B------:R-:W-:Y:S01]  /*2530*/  FMUL R20, R28, 1.4426950216293334961 ;  /* 0x3fb8aa3b1c147820 */ /* 0x000fe20000400000 */
[----:B------:R-:W1:Y:S02]  /*2540*/  MUFU.EX2 R7, R7 ;  /* 0x0000000700077308 */ /* 0x000e640000000800 */
[----:B--2---:R-:W-:-:S04]  /*2550*/  FADD R28, R6, R33 ;  /* 0x00000021061c7221 */ /* 0x004fc80000000000 */
[----:B------:R-:W-:Y:S02]  /*2560*/  FADD R28, R71, R28 ;  /* 0x0000001c471c7221 */ /* 0x000fe40000000000 */
[----:B------:R-:W2:Y:S02]  /*2570*/  MUFU.EX2 R10, R10 ;  /* 0x0000000a000a7308 */ /* 0x000ea40000000800 */
[----:B----4-:R-:W-:-:S04]  /*2580*/  FADD R33, R5, R28 ;  /* 0x0000001c05217221 */ /* 0x010fc80000000000 */
[----:B------:R-:W-:Y:S02]  /*2590*/  FADD R28, R8, R33 ;  /* 0x00000021081c7221 */ /* 0x000fe40000000000 */
[----:B------:R-:W4:Y:S02]  /*25a0*/  MUFU.EX2 R15, R74 ;  /* 0x0000004a000f7308 */ /* 0x000f240000000800 */
[----:B0-----:R-:W-:-:S04]  /*25b0*/  FADD R33, R9, R28 ;  /* 0x0000001c09217221 */ /* 0x001fc80000000000 */
[----:B------:R-:W-:Y:S02]  /*25c0*/  FADD R28, R72, R33 ;  /* 0x00000021481c7221 */ /* 0x000fe40000000000 */
[----:B------:R0:W-:Y:S02]  /*25d0*/  MUFU.EX2 R78, R22 ;  /* 0x00000016004e7308 */ /* 0x0001e40000000800 */
[----:B-1----:R-:W-:-:S06]  /*25e0*/  FADD R33, R7, R28 ;  /* 0x0000001c07217221 */ /* 0x002fcc0000000000 */
[----:B------:R-:W1:Y:S01]  /*25f0*/  MUFU.EX2 R14, R14 ;  /* 0x0000000e000e7308 */ /* 0x000e620000000800 */
[----:B0-----:R-:W-:Y:S01]  /*2600*/  FMUL R22, R32, 1.4426950216293334961 ;  /* 0x3fb8aa3b20167820 */ /* 0x001fe20000400000 */
[----:B------:R-:W-:Y:S01]  /*2610*/  FMUL R32, R34, 1.4426950216293334961 ;  /* 0x3fb8aa3b22207820 */ /* 0x000fe20000400000 */
[----:B--2---:R-:W-:-:S04]  /*2620*/  FADD R34, R10, R33 ;  /* 0x000000210a227221 */ /* 0x004fc80000000000 */
[----:B----4-:R-:W-:Y:S01]  /*2630*/  FADD R33, R15, R34 ;  /* 0x000000220f217221 */ /* 0x010fe20000000000 */
[----:B------:R-:W0:Y:S03]  /*2640*/  MUFU.EX2 R74, R18 ;  /* 0x00000012004a7308 */ /* 0x000e260000000800 */
[----:B------:R-:W-:-:S05]  /*2650*/  FADD R34, R16, R33 ;  /* 0x0000002110227221 */ /* 0x000fca0000000000 */
[----:B------:R-:W2:Y:S01]  /*2660*/  MUFU.EX2 R75, R75 ;  /* 0x0000004b004b7308 */ /* 0x000ea20000000800 */
[----:B------:R-:W-:Y:S01]  /*2670*/  FADD R33, R11, R34 ;  /* 0x000000220b217221 */ /* 0x000fe20000000000 */
[----:B------:R-:W-:-:S06]  /*2680*/  FFMA R24, R24, UR5, -R73 ;  /* 0x0000000518187c23 */ /* 0x000fcc0008000849 */
[----:B------:R-:W4:Y:S01]  /*2690*/  MUFU.EX2 R12, R12 ;  /* 0x0000000c000c7308 */ /* 0x000f220000000800 */
[----:B-1----:R-:W-:Y:S01]  /*26a0*/  FADD R33, R14, R33 ;  /* 0x000000210e217221 */ /* 0x002fe20000000000 */
[----:B------:R-:W-:-:S06]  /*26b0*/  FMUL R17, R24, 1.4426950216293334961 ;  /* 0x3fb8aa3b18117820 */ /* 0x000fcc0000400000 */
[----:B------:R-:W1:Y:S01]  /*26c0*/  MUFU.EX2 R13, R13 ;  /* 0x0000000d000d7308 */ /* 0x000e620000000800 */
[----:B0-----:R-:W-:Y:S01]  /*26d0*/  FADD R34, R74, R33 ;  /* 0x000000214a227221 */ /* 0x001fe20000000000 */
[--C-:B------:R-:W-:Y:S01]  /*26e0*/  FFMA R25, R25, UR5, -R73.reuse ;  /* 0x0000000519197c23 */ /* 0x100fe20008000849 */
[--C-:B------:R-:W-:Y:S01]  /*26f0*/  FFMA R29, R29, UR5, -R73.reuse ;  /* 0x000000051d1d7c23 */ /* 0x100fe20008000849 */
[--C-:B------:R-:W-:Y:S01]  /*2700*/  FFMA R26, R26, UR5, -R73.reuse ;  /* 0x000000051a1a7c23 */ /* 0x100fe20008000849 */
[----:B--2---:R-:W-:Y:S01]  /*2710*/  FADD R33, R75, R34 ;  /* 0x000000224b217221 */ /* 0x004fe20000000000 */
[----:B------:R-:W-:Y:S01]  /*2720*/  FMUL R18, R25, 1.4426950216293334961 ;  /* 0x3fb8aa3b19127820 */ /* 0x000fe20000400000 */
[--C-:B------:R-:W-:Y:S01]  /*2730*/  FFMA R37, R37, UR5, -R73.reuse ;  /* 0x0000000525257c23 */ /* 0x100fe20008000849 */
[--C-:B------:R-:W-:Y:S01]  /*2740*/  FFMA R39, R39, UR5, -R73.reuse ;  /* 0x0000000527277c23 */ /* 0x100fe20008000849 */
[----:B------:R-:W0:Y:S01]  /*2750*/  MUFU.EX2 R17, R17 ;  /* 0x0000001100117308 */ /* 0x000e220000000800 */
[----:B------:R-:W-:Y:S01]  /*2760*/  FFMA R43, R43, UR5, -R73 ;  /* 0x000000052b2b7c23 */ /* 0x000fe20008000849 */
[----:B------:R-:W-:Y:S01]  /*2770*/  FMUL R25, R29, 1.4426950216293334961 ;  /* 0x3fb8aa3b1d197820 */ /* 0x000fe20000400000 */
[----:B----4-:R-:W-:Y:S01]  /*2780*/  FADD R34, R12, R33 ;  /* 0x000000210c227221 */ /* 0x010fe20000000000 */
[----:B------:R-:W-:Y:S01]  /*2790*/  FMUL R26, R26, 1.4426950216293334961 ;  /* 0x3fb8aa3b1a1a7820 */ /* 0x000fe20000400000 */
[----:B------:R-:W-:Y:S01]  /*27a0*/  FMUL R29, R37, 1.4426950216293334961 ;  /* 0x3fb8aa3b251d7820 */ /* 0x000fe20000400000 */
[----:B------:R-:W-:Y:S01]  /*27b0*/  FMUL R37, R39, 1.4426950216293334961 ;  /* 0x3fb8aa3b27257820 */ /* 0x000fe20000400000 */
[----:B------:R-:W-:Y:S01]  /*27c0*/  FMUL R39, R43, 1.4426950216293334961 ;  /* 0x3fb8aa3b2b277820 */ /* 0x000fe20000400000 */
[----:B------:R-:W2:Y:S01]  /*27d0*/  MUFU.EX2 R18, R18 ;  /* 0x0000001200127308 */ /* 0x000ea20000000800 */
[----:B-1----:R-:W-:-:S04]  /*27e0*/  FADD R43, R13, R34 ;  /* 0x000000220d2b7221 */ /* 0x002fc80000000000 */
[----:B------:R-:W-:-:S03]  /*27f0*/  FADD R34, R78, R43 ;  /* 0x0000002b4e227221 */ /* 0x000fc60000000000 */
[----:B------:R-:W1:Y:S01]  /*2800*/  MUFU.EX2 R26, R26 ;  /* 0x0000001a001a7308 */ /* 0x000e620000000800 */
[----:B------:R-:W-:Y:S01]  /*2810*/  FADD R34, R119, R34 ;  /* 0x0000002277227221 */ /* 0x000fe20000000000 */
[--C-:B------:R-:W-:Y:S01]  /*2820*/  FFMA R30, R30, UR5, -R73.reuse ;  /* 0x000000051e1e7c23 */ /* 0x100fe20008000849 */
[----:B------:R-:W-:Y:S02]  /*2830*/  FFMA R31, R31, UR5, -R73 ;  /* 0x000000051f1f7c23 */ /* 0x000fe40008000849 */
[----:B0-----:R-:W-:Y:S01]  /*2840*/  FADD R43, R17, R34 ;  /* 0x00000022112b7221 */ /* 0x001fe20000000000 */
[----:B------:R-:W-:Y:S02]  /*2850*/  FMUL R30, R30, 1.4426950216293334961 ;  /* 0x3fb8aa3b1e1e7820 */ /* 0x000fe40000400000 */
[----:B------:R-:W0:Y:S01]  /*2860*/  MUFU.EX2 R20, R20 ;  /* 0x0000001400147308 */ /* 0x000e220000000800 */
[----:B--2---:R-:W-:Y:S01]  /*2870*/  FADD R43, R18, R43 ;  /* 0x0000002b122b7221 */ /* 0x004fe20000000000 */
[----:B------:R-:W-:Y:S01]  /*2880*/  FMUL R31, R31, 1.4426950216293334961 ;  /* 0x3fb8aa3b1f1f7820 */ /* 0x000fe20000400000 */
[----:B------:R-:W-:-:S05]  /*2890*/  FFMA R45, R45, UR5, -R73 ;  /* 0x000000052d2d7c23 */ /* 0x000fca0008000849 */
[----:B------:R-:W2:Y:S01]  /*28a0*/  MUFU.EX2 R25, R25 ;  /* 0x0000001900197308 */ /* 0x000ea20000000800 */
[----:B-1----:R-:W-:Y:S01]  /*28b0*/  FADD R34, R26, R43 ;  /* 0x0000002b1a227221 */ /* 0x002fe20000000000 */
[----:B------:R-:W-:-:S06]  /*28c0*/  FMUL R33, R45, 1.4426950216293334961 ;  /* 0x3fb8aa3b2d217820 */ /* 0x000fcc0000400000 */
[----:B------:R-:W1:Y:S01]  /*28d0*/  MUFU.EX2 R30, R30 ;  /* 0x0000001e001e7308 */ /* 0x000e620000000800 */
[----:B------:R-:W-:Y:S01]  /*28e0*/  FADD R45, R121, R34 ;  /* 0x00000022792d7221 */ /* 0x000fe20000000000 */
[----:B------:R-:W-:-:S06]  /*28f0*/  FFMA R36, R36, UR5, -R73 ;  /* 0x0000000524247c23 */ /* 0x000fcc0008000849 */
[----:B------:R-:W4:Y:S01]  /*2900*/  MUFU.EX2 R31, R31 ;  /* 0x0000001f001f7308 */ /* 0x000f220000000800 */
[----:B0-----:R-:W-:Y:S01]  /*2910*/  FADD R34, R20, R45 ;  /* 0x0000002d14227221 */ /* 0x001fe20000000000 */
[--C-:B------:R-:W-:Y:S01]  /*2920*/  FFMA R35, R35, UR5, -R73.reuse ;  /* 0x0000000523237c23 */ /* 0x100fe20008000849 */
[--C-:B------:R-:W-:Y:S01]  /*2930*/  FFMA R38, R38, UR5, -R73.reuse ;  /* 0x0000000526267c23 */ /* 0x100fe20008000849 */
[----:B------:R-:W-:-:S04]  /*2940*/  FFMA R42, R42, UR5, -R73 ;  /* 0x000000052a2a7c23 */ /* 0x000fc80008000849 */
[----:B------:R-:W0:Y:S01]  /*2950*/  MUFU.EX2 R22, R22 ;  /* 0x0000001600167308 */ /* 0x000e220000000800 */
[----:B------:R-:W-:Y:S01]  /*2960*/  FFMA R44, R44, UR5, -R73 ;  /* 0x000000052c2c7c23 */ /* 0x000fe20008000849 */
[----:B------:R-:W-:Y:S01]  /*2970*/  FMUL R24, R36, 1.4426950216293334961 ;  /* 0x3fb8aa3b24187820 */ /* 0x000fe20000400000 */
[----:B--2---:R-:W-:Y:S01]  /*2980*/  FADD R45, R25, R34 ;  /* 0x00000022192d7221 */ /* 0x004fe20000000000 */
[----:B------:R-:W-:Y:S01]  /*2990*/  FMUL R35, R35, 1.4426950216293334961 ;  /* 0x3fb8aa3b23237820 */ /* 0x000fe20000400000 */
[----:B------:R-:W-:-:S03]  /*29a0*/  FMUL R36, R38, 1.4426950216293334961 ;  /* 0x3fb8aa3b26247820 */ /* 0x000fc60000400000 */
[----:B------:R-:W2:Y:S01]  /*29b0*/  MUFU.EX2 R27, R27 ;  /* 0x0000001b001b7308 */ /* 0x000ea20000000800 */
[----:B------:R-:W-:Y:S01]  /*29c0*/  FMUL R38, R42, 1.4426950216293334961 ;  /* 0x3fb8aa3b2a267820 */ /* 0x000fe20000400000 */
[----:B------:R-:W-:Y:S01]  /*29d0*/  FMUL R42, R44, 1.4426950216293334961 ;  /* 0x3fb8aa3b2c2a7820 */ /* 0x000fe20000400000 */
[----:B-1----:R-:W-:-:S05]  /*29e0*/  FADD R44, R30, R45 ;  /* 0x0000002d1e2c7221 */ /* 0x002fca0000000000 */
[----:B------:R-:W1:Y:S01]  /*29f0*/  MUFU.EX2 R32, R32 ;  /* 0x0000002000207308 */ /* 0x000e620000000800 */
[----:B----4-:R-:W-:-:S07]  /*2a00*/  FADD R45, R31, R44 ;  /* 0x0000002c1f2d7221 */ /* 0x010fce0000000000 */
[----:B------:R-:W4:Y:S01]  /*2a10*/  MUFU.EX2 R35, R35 ;  /* 0x0000002300237308 */ /* 0x000f220000000800 */
[----:B0-----:R-:W-:-:S07]  /*2a20*/  FADD R44, R22, R45 ;  /* 0x0000002d162c7221 */ /* 0x001fce0000000000 */
[----:B------:R-:W0:Y:S01]  /*2a30*/  MUFU.EX2 R24, R24 ;  /* 0x0000001800187308 */ /* 0x000e220000000800 */
[----:B--2---:R-:W-:Y:S01]  /*2a40*/  FADD R45, R27, R44 ;  /* 0x0000002c1b2d7221 */ /* 0x004fe20000000000 */
[----:B------:R-:W-:-:S06]  /*2a50*/  FFMA R40, R40, UR5, -R73 ;  /* 0x0000000528287c23 */ /* 0x000fcc0008000849 */
[----:B------:R-:W2:Y:S01]  /*2a60*/  MUFU.EX2 R29, R29 ;  /* 0x0000001d001d7308 */ /* 0x000ea20000000800 */
[----:B-1----:R-:W-:Y:S01]  /*2a70*/  FADD R44, R32, R45 ;  /* 0x0000002d202c7221 */ /* 0x002fe20000000000 */
[--C-:B------:R-:W-:Y:S01]  /*2a80*/  FFMA R28, R41, UR5, -R73.reuse ;  /* 0x00000005291c7c23 */ /* 0x100fe20008000849 */
[----:B------:R-:W-:Y:S01]  /*2a90*/  FMUL R40, R40, 1.4426950216293334961 ;  /* 0x3fb8aa3b28287820 */ /* 0x000fe20000400000 */
[----:B------:R-:W-:-:S04]  /*2aa0*/  FFMA R46, R46, UR5, -R73 ;  /* 0x000000052e2e7c23 */ /* 0x000fc80008000849 */
[----:B------:R-:W1:Y:S01]  /*2ab0*/  MUFU.EX2 R36, R36 ;  /* 0x0000002400247308 */ /* 0x000e620000000800 */
[----:B----4-:R-:W-:Y:S01]  /*2ac0*/  FADD R45, R35, R44 ;  /* 0x0000002c232d7221 */ /* 0x010fe20000000000 */
[----:B------:R-:W-:-:S06]  /*2ad0*/  FMUL R28, R28, 1.4426950216293334961 ;  /* 0x3fb8aa3b1c1c7820 */ /* 0x000fcc0000400000 */
[----:B------:R-:W4:Y:S08]  /*2ae0*/  MUFU.EX2 R37, R37 ;  /* 0x0000002500257308 */ /* 0x000f300000000800 */
[----:B------:R0:W1:Y:S02]  /*2af0*/  MUFU.EX2 R41, R40 ;  /* 0x0000002800297308 */ /* 0x0000640000000800 */
[----:B0-----:R-:W-:Y:S01]  /*2b00*/  FMUL R40, R46, 1.4426950216293334961 ;  /* 0x3fb8aa3b2e287820 */ /* 0x001fe20000400000 */
[----:B------:R-:W-:-:S05]  /*2b10*/  FADD R46, R24, R45 ;  /* 0x0000002d182e7221 */ /* 0x000fca0000000000 */
[----:B------:R-:W0:Y:S01]  /*2b20*/  MUFU.EX2 R28, R28 ;  /* 0x0000001c001c7308 */ /* 0x000e220000000800 */
[----:B--2---:R-:W-:-:S04]  /*2b30*/  FADD R45, R29, R46 ;  /* 0x0000002e1d2d7221 */ /* 0x004fc80000000000 */
[----:B-1----:R-:W-:-:S03]  /*2b40*/  FADD R46, R36, R45 ;  /* 0x0000002d242e7221 */ /* 0x002fc60000000000 */
[----:B------:R-:W1:Y:S01]  /*2b50*/  MUFU.EX2 R38, R38 ;  /* 0x0000002600267308 */ /* 0x000e620000000800 */
[----:B----4-:R-:W-:-:S07]  /*2b60*/  FADD R46, R37, R46 ;  /* 0x0000002e252e7221 */ /* 0x010fce0000000000 */
[----:B------:R-:W2:Y:S01]  /*2b70*/  MUFU.EX2 R39, R39 ;  /* 0x0000002700277308 */ /* 0x000ea20000000800 */
[----:B------:R-:W-:Y:S01]  /*2b80*/  FADD R45, R41, R46 ;  /* 0x0000002e292d7221 */ /* 0x000fe20000000000 */
[----:B------:R-:W-:-:S06]  /*2b90*/  FFMA R47, R47, UR5, -R73 ;  /* 0x000000052f2f7c23 */ /* 0x000fcc0008000849 */
[----:B------:R-:W4:Y:S01]  /*2ba0*/  MUFU.EX2 R42, R42 ;  /* 0x0000002a002a7308 */ /* 0x000f220000000800 */
[----:B0-----:R-:W-:Y:S01]  /*2bb0*/  FADD R45, R28, R45 ;  /* 0x0000002d1c2d7221 */ /* 0x001fe20000000000 */
[--C-:B------:R-:W-:Y:S01]  /*2bc0*/  FFMA R48, R48, UR5, -R73.reuse ;  /* 0x0000000530307c23 */ /* 0x100fe20008000849 */
[----:B------:R-:W-:Y:S01]  /*2bd0*/  FFMA R49, R49, UR5, -R73 ;  /* 0x0000000531317c23 */ /* 0x000fe20008000849 */
[----:B------:R-:W-:-:S04]  /*2be0*/  FMUL R47, R47, 1.4426950216293334961 ;  /* 0x3fb8aa3b2f2f7820 */ /* 0x000fc80000400000 */
[----:B------:R-:W0:Y:S01]  /*2bf0*/  MUFU.EX2 R33, R33 ;  /* 0x0000002100217308 */ /* 0x000e220000000800 */
[----:B------:R-:W-:Y:S01]  /*2c00*/  FFMA R51, R51, UR5, -R73 ;  /* 0x0000000533337c23 */ /* 0x000fe20008000849 */
[----:B-1----:R-:W-:Y:S01]  /*2c10*/  FADD R46, R38, R45 ;  /* 0x0000002d262e7221 */ /* 0x002fe20000000000 */
[----:B------:R-:W-:Y:S01]  /*2c20*/  FMUL R43, R48, 1.4426950216293334961 ;  /* 0x3fb8aa3b302b7820 */ /* 0x000fe20000400000 */
[----:B------:R-:W-:-:S04]  /*2c30*/  FMUL R34, R49, 1.4426950216293334961 ;  /* 0x3fb8aa3b31227820 */ /* 0x000fc80000400000 */
[----:B------:R-:W1:Y:S01]  /*2c40*/  MUFU.EX2 R40, R40 ;  /* 0x0000002800287308 */ /* 0x000e620000000800 */
[----:B------:R-:W-:Y:S01]  /*2c50*/  FMUL R49, R51, 1.4426950216293334961 ;  /* 0x3fb8aa3b33317820 */ /* 0x000fe20000400000 */
[----:B--2---:R-:W-:Y:S01]  /*2c60*/  FADD R51, R39, R46 ;  /* 0x0000002e27337221 */ /* 0x004fe20000000000 */
[----:B------:R-:W-:-:S05]  /*2c70*/  FFMA R50, R50, UR5, -R73 ;  /* 0x0000000532327c23 */ /* 0x000fca0008000849 */
[----:B------:R-:W2:Y:S01]  /*2c80*/  MUFU.EX2 R123, R47 ;  /* 0x0000002f007b7308 */ /* 0x000ea20000000800 */
[----:B----4-:R-:W-:Y:S01]  /*2c90*/  FADD R46, R42, R51 ;  /* 0x000000332a2e7221 */ /* 0x010fe20000000000 */
[----:B------:R-:W-:Y:S01]  /*2ca0*/  FMUL R48, R50, 1.4426950216293334961 ;  /* 0x3fb8aa3b32307820 */ /* 0x000fe20000400000 */
[----:B------:R-:W-:-:S05]  /*2cb0*/  FFMA R52, R52, UR5, -R73 ;  /* 0x0000000534347c23 */ /* 0x000fca0008000849 */
[----:B------:R-:W4:Y:S01]  /*2cc0*/  MUFU.EX2 R43, R43 ;  /* 0x0000002b002b7308 */ /* 0x000f220000000800 */
[----:B0-----:R-:W-:Y:S01]  /*2cd0*/  FADD R51, R33, R46 ;  /* 0x0000002e21337221 */ /* 0x001fe20000000000 */
[----:B------:R-:W-:-:S06]  /*2ce0*/  FMUL R44, R52, 1.4426950216293334961 ;  /* 0x3fb8aa3b342c7820 */ /* 0x000fcc0000400000 */
[----:B------:R-:W0:Y:S01]  /*2cf0*/  MUFU.EX2 R34, R34 ;  /* 0x0000002200227308 */ /* 0x000e220000000800 */
[----:B-1----:R-:W-:Y:S01]  /*2d00*/  FADD R52, R40, R51 ;  /* 0x0000003328347221 */ /* 0x002fe20000000000 */
[----:B------:R-:W-:-:S06]  /*2d10*/  FFMA R53, R53, UR5, -R73 ;  /* 0x0000000535357c23 */ /* 0x000fcc0008000849 */
[----:B------:R-:W1:Y:S01]  /*2d20*/  MUFU.EX2 R48, R48 ;  /* 0x0000003000307308 */ /* 0x000e620000000800 */
[----:B--2---:R-:W-:Y:S01]  /*2d30*/  FADD R52, R123, R52 ;  /* 0x000000347b347221 */ /* 0x004fe20000000000 */
[----:B------:R-:W-:Y:S01]  /*2d40*/  FMUL R47, R53, 1.4426950216293334961 ;  /* 0x3fb8aa3b352f7820 */ /* 0x000fe20000400000 */
[----:B------:R-:W-:-:S05]  /*2d50*/  FFMA R54, R54, UR5, -R73 ;  /* 0x0000000536367c23 */ /* 0x000fca0008000849 */
[----:B------:R-:W2:Y:S01]  /*2d60*/  MUFU.EX2 R49, R49 ;  /* 0x0000003100317308 */ /* 0x000ea20000000800 */
[----:B----4-:R-:W-:Y:S01]  /*2d70*/  FADD R51, R43, R52 ;  /* 0x000000342b337221 */ /* 0x010fe20000000000 */
[----:B------:R-:W-:Y:S01]  /*2d80*/  FMUL R50, R54, 1.4426950216293334961 ;  /* 0x3fb8aa3b36327820 */ /* 0x000fe20000400000 */
[----:B------:R-:W-:-:S05]  /*2d90*/  FFMA R55, R55, UR5, -R73 ;  /* 0x0000000537377c23 */ /* 0x000fca0008000849 */
[----:B------:R-:W4:Y:S01]  /*2da0*/  MUFU.EX2 R44, R44 ;  /* 0x0000002c002c7308 */ /* 0x000f220000000800 */
[----:B0-----:R-:W-:Y:S01]  /*2db0*/  FADD R51, R34, R51 ;  /* 0x0000003322337221 */ /* 0x001fe20000000000 */
[----:B------:R-:W-:Y:S01]  /*2dc0*/  FMUL R53, R55, 1.4426950216293334961 ;  /* 0x3fb8aa3b37357820 */ /* 0x000fe20000400000 */
[--C-:B------:R-:W-:Y:S01]  /*2dd0*/  FFMA R56, R56, UR5, -R73.reuse ;  /* 0x0000000538387c23 */ /* 0x100fe20008000849 */
[----:B------:R-:W-:-:S04]  /*2de0*/  FFMA R57, R57, UR5, -R73 ;  /* 0x0000000539397c23 */ /* 0x000fc80008000849 */
[----:B------:R-:W0:Y:S01]  /*2df0*/  MUFU.EX2 R47, R47 ;  /* 0x0000002f002f7308 */ /* 0x000e220000000800 */
[----:B-1----:R-:W-:Y:S01]  /*2e00*/  FADD R52, R48, R51 ;  /* 0x0000003330347221 */ /* 0x002fe20000000000 */
[----:B------:R-:W-:Y:S01]  /*2e10*/  FMUL R45, R56, 1.4426950216293334961 ;  /* 0x3fb8aa3b382d7820 */ /* 0x000fe20000400000 */
[----:B------:R-:W-:-:S05]  /*2e20*/  FMUL R46, R57, 1.4426950216293334961 ;  /* 0x3fb8aa3b392e7820 */ /* 0x000fca0000400000 */
[----:B------:R-:W1:Y:S01]  /*2e30*/  MUFU.EX2 R50, R50 ;  /* 0x0000003200327308 */ /* 0x000e620000000800 */
[----:B--2---:R-:W-:Y:S01]  /*2e40*/  FADD R57, R49, R52 ;  /* 0x0000003431397221 */ /* 0x004fe20000000000 */
[----:B------:R-:W-:-:S06]  /*2e50*/  FFMA R58, R58, UR5, -R73 ;  /* 0x000000053a3a7c23 */ /* 0x000fcc0008000849 */
[----:B------:R-:W2:Y:S01]  /*2e60*/  MUFU.EX2 R53, R53 ;  /* 0x0000003500357308 */ /* 0x000ea20000000800 */
[----:B----4-:R-:W-:Y:S01]  /*2e70*/  FADD R52, R44, R57 ;  /* 0x000000392c347221 */ /* 0x010fe20000000000 */
[----:B------:R-:W-:Y:S01]  /*2e80*/  FMUL R54, R58, 1.4426950216293334961 ;  /* 0x3fb8aa3b3a367820 */ /* 0x000fe20000400000 */
[----:B------:R-:W-:-:S05]  /*2e90*/  FFMA R59, R59, UR5, -R73 ;  /* 0x000000053b3b7c23 */ /* 0x000fca0008000849 */
[----:B------:R-:W4:Y:S01]  /*2ea0*/  MUFU.EX2 R45, R45 ;  /* 0x0000002d002d7308 */ /* 0x000f220000000800 */
[----:B0-----:R-:W-:Y:S01]  /*2eb0*/  FADD R57, R47, R52 ;  /* 0x000000342f397221 */ /* 0x001fe20000000000 */
[----:B------:R-:W-:Y:S01]  /*2ec0*/  FMUL R55, R59, 1.4426950216293334961 ;  /* 0x3fb8aa3b3b377820 */ /* 0x000fe20000400000 */
[----:B------:R-:W-:-:S05]  /*2ed0*/  FFMA R60, R60, UR5, -R73 ;  /* 0x000000053c3c7c23 */ /* 0x000fca0008000849 */
[----:B------:R-:W0:Y:S01]  /*2ee0*/  MUFU.EX2 R46, R46 ;  /* 0x0000002e002e7308 */ /* 0x000e220000000800 */
[----:B-1----:R-:W-:Y:S01]  /*2ef0*/  FADD R56, R50, R57 ;  /* 0x0000003932387221 */ /* 0x002fe20000000000 */
[----:B------:R-:W-:-:S06]  /*2f00*/  FMUL R51, R60, 1.4426950216293334961 ;  /* 0x3fb8aa3b3c337820 */ /* 0x000fcc0000400000 */
[----:B------:R-:W1:Y:S01]  /*2f10*/  MUFU.EX2 R54, R54 ;  /* 0x0000003600367308 */ /* 0x000e620000000800 */
[----:B--2---:R-:W-:Y:S01]  /*2f20*/  FADD R58, R53, R56 ;  /* 0x00000038353a7221 */ /* 0x004fe20000000000 */
[----:B------:R-:W-:-:S06]  /*2f30*/  FFMA R61, R61, UR5, -R73 ;  /* 0x000000053d3d7c23 */ /* 0x000fcc0008000849 */
[----:B------:R-:W2:Y:S01]  /*2f40*/  MUFU.EX2 R55, R55 ;  /* 0x0000003700377308 */ /* 0x000ea20000000800 */
[----:B----4-:R-:W-:Y:S01]  /*2f50*/  FADD R57, R45, R58 ;  /* 0x0000003a2d397221 */ /* 0x010fe20000000000 */
[----:B------:R-:W-:Y:S01]  /*2f60*/  FFMA R62, R62, UR5, -R73 ;  /* 0x000000053e3e7c23 */ /* 0x000fe20008000849 */
[----:B------:R-:W-:-:S05]  /*2f70*/  FMUL R52, R61, 1.4426950216293334961 ;  /* 0x3fb8aa3b3d347820 */ /* 0x000fca0000400000 */
[----:B------:R-:W4:Y:S01]  /*2f80*/  MUFU.EX2 R51, R51 ;  /* 0x0000003300337308 */ /* 0x000f220000000800 */
[----:B------:R-:W-:Y:S01]  /*2f90*/  FFMA R63, R63, UR5, -R73 ;  /* 0x000000053f3f7c23 */ /* 0x000fe20008000849 */
[----:B0-----:R-:W-:Y:S01]  /*2fa0*/  FADD R57, R46, R57 ;  /* 0x000000392e397221 */ /* 0x001fe20000000000 */
[----:B------:R-:W-:Y:S01]  /*2fb0*/  FMUL R56, R62, 1.4426950216293334961 ;  /* 0x3fb8aa3b3e387820 */ /* 0x000fe20000400000 */
[----:B------:R-:W-:Y:S01]  /*2fc0*/  F2FP.SATFINITE.E4M3.F32.PACK_AB_MERGE_C R15, R16, R15, RZ ;  /* 0x0000000f100f723e */ /* 0x000fe200048070ff */
[----:B------:R-:W-:Y:S01]  /*2fd0*/  FMUL R63, R63, 1.4426950216293334961 ;  /* 0x3fb8aa3b3f3f7820 */ /* 0x000fe20000400000 */
[----:B-1----:R-:W-:Y:S02]  /*2fe0*/  FADD R16, R54, R57 ;  /* 0x0000003936107221 */ /* 0x002fe40000000000 */
[----:B------:R-:W0:Y:S02]  /*2ff0*/  MUFU.EX2 R52, R52 ;  /* 0x0000003400347308 */ /* 0x000e240000000800 */
[----:B--2---:R-:W-:Y:S01]  /*3000*/  FADD R58, R55, R16 ;  /* 0x00000010373a7221 */ /* 0x004fe20000000000 */
[--C-:B------:R-:W-:Y:S01]  /*3010*/  FFMA R66, R66, UR5, -R73.reuse ;  /* 0x0000000542427c23 */ /* 0x100fe20008000849 */
[----:B------:R-:W-:Y:S01]  /*3020*/  FFMA R67, R67, UR5, -R73 ;  /* 0x0000000543437c23 */ /* 0x000fe20008000849 */
[----:B------:R-:W-:-:S03]  /*3030*/  F2FP.SATFINITE.E4M3.F32.PACK_AB_MERGE_C R32, R35, R32, RZ ;  /* 0x000000202320723e */ /* 0x000fc600048070ff */
[----:B------:R-:W1:Y:S01]  /*3040*/  MUFU.EX2 R56, R56 ;  /* 0x0000003800387308 */ /* 0x000e620000000800 */
[----:B----4-:R-:W-:Y:S01]  /*3050*/  FADD R35, R51, R58 ;  /* 0x0000003a33237221 */ /* 0x010fe20000000000 */
[----:B------:R-:W-:Y:S01]  /*3060*/  F2FP.SATFINITE.E4M3.F32.PACK_AB_MERGE_C R58, R49, R48, RZ ;  /* 0x00000030313a723e */ /* 0x000fe200048070ff */
[----:B------:R-:W-:Y:S01]  /*3070*/  FFMA R64, R64, UR5, -R73 ;  /* 0x0000000540407c23 */ /* 0x000fe20008000849 */
[----:B------:R-:W-:-:S04]  /*3080*/  SHF.L.U32 R70, R70, 0x3, RZ ;  /* 0x0000000346467819 */ /* 0x000fc800000006ff */
[----:B------:R-:W2:Y:S01]  /*3090*/  MUFU.EX2 R63, R63 ;  /* 0x0000003f003f7308 */ /* 0x000ea20000000800 */
[----:B------:R-:W-:Y:S01]  /*30a0*/  FFMA R65, R65, UR5, -R73 ;  /* 0x0000000541417c23 */ /* 0x000fe20008000849 */
[----:B------:R-:W-:Y:S01]  /*30b0*/  FMUL R49, R66, 1.4426950216293334961 ;  /* 0x3fb8aa3b42317820 */ /* 0x000fe20000400000 */
[----:B------:R-:W-:Y:S01]  /*30c0*/  FMUL R48, R67, 1.4426950216293334961 ;  /* 0x3fb8aa3b43307820 */ /* 0x000fe20000400000 */
[----:B------:R-:W-:Y:S02]  /*30d0*/  F2FP.SATFINITE.E4M3.F32.PACK_AB_MERGE_C R6, R71, R6, RZ ;  /* 0x000000064706723e */ /* 0x000fe400048070ff */
[----:B------:R-:W-:Y:S01]  /*30e0*/  F2FP.SATFINITE.E4M3.F32.PACK_AB_MERGE_C R30, R31, R30, RZ ;  /* 0x0000001e1f1e723e */ /* 0x000fe200048070ff */
[----:B------:R-:W-:Y:S01]  /*30f0*/  FMUL R31, R64, 1.4426950216293334961 ;  /* 0x3fb8aa3b401f7820 */ /* 0x000fe20000400000 */
[----:B------:R-:W-:Y:S01]  /*3100*/  F2FP.SATFINITE.E4M3.F32.PACK_AB_MERGE_C R53, R53, R50, RZ ;  /* 0x000000323535723e */ /* 0x000fe200048070ff */
[----:B------:R-:W-:Y:S01]  /*3110*/  FMUL R50, R65, 1.4426950216293334961 ;  /* 0x3fb8aa3b41327820 */ /* 0x000fe20000400000 */
[----:B------:R-:W-:-:S02]  /*3120*/  LOP3.LUT R59, R70, 0x30, RZ, 0xc0, !PT ;  /* 0x00000030463b7812 */ /* 0x000fc400078ec0ff */
[----:B------:R-:W-:Y:S02]  /*3130*/  F2FP.SATFINITE.E4M3.F32.PACK_AB_MERGE_C R9, R72, R9, RZ ;  /* 0x000000094809723e */ /* 0x000fe400048070ff */
[----:B------:R-:W-:Y:S01]  /*3140*/  F2FP.SATFINITE.E4M3.F32.PACK_AB_MERGE_C R74, R75, R74, RZ ;  /* 0x0000004a4b4a723e */ /* 0x000fe200048070ff */
[----:B------:R-:W-:Y:S01]  /*3150*/  MUFU.EX2 R49, R49 ;  /* 0x0000003100317308 */ /* 0x000fe20000000800 */
[----:B------:R-:W-:Y:S01]  /*3160*/  F2FP.SATFINITE.E4M3.F32.PACK_AB_MERGE_C R4, R69, R4, R6 ;  /* 0x000000044504723e */ /* 0x000fe20004807006 */
[----:B0-----:R-:W-:Y:S01]  /*3170*/  FADD R35, R52, R35 ;  /* 0x0000002334237221 */ /* 0x001fe20000000000 */
[----:B------:R-:W-:Y:S02]  /*3180*/  LOP3.LUT R72, R2, 0x20, RZ, 0x3c, !PT ;  /* 0x0000002002487812 */ /* 0x000fe400078e3cff */
[----:B------:R-:W-:-:S03]  /*3190*/  F2FP.SATFINITE.E4M3.F32.PACK_AB_MERGE_C R6, R10, R7, R15 ;  /* 0x000000070a06723e */ /* 0x000fc6000480700f */
[----:B------:R-:W0:Y:S01]  /*31a0*/  MUFU.EX2 R48, R48 ;  /* 0x0000003000307308 */ /* 0x000e220000000800 */
[----:B------:R-:W-:Y:S02]  /*31b0*/  LEA R68, R68, R59, 0x6 ;  /* 0x0000003b44447211 */ /* 0x000fe400078e30ff */
[----:B------:R-:W-:Y:S02]  /*31c0*/  F2FP.SATFINITE.E4M3.F32.PACK_AB_MERGE_C R5, R8, R5, R9 ;  /* 0x000000050805723e */ /* 0x000fe40004807009 */
[----:B------:R-:W-:Y:S01]  /*31d0*/  F2FP.SATFINITE.E4M3.F32.PACK_AB_MERGE_C R7, R14, R11, R74 ;  /* 0x0000000b0e07723e */ /* 0x000fe2000480704a */
[----:B---3--:R-:W-:Y:S01]  /*31e0*/  STS.U8 [R2+UR12+0x6000], R79 ;  /* 0x0060004f02007988 */ /* 0x008fe2000800000c */
[----:B------:R-:W-:Y:S01]  /*31f0*/  F2FP.SATFINITE.E4M3.F32.PACK_AB_MERGE_C R16, R37, R36, RZ ;  /* 0x000000242510723e */ /* 0x000fe200048070ff */
[----:B------:R-:W-:Y:S01]  /*3200*/  MUFU.EX2 R31, R31 ;  /* 0x0000001f001f7308 */ /* 0x000fe20000000800 */
[----:B-1----:R-:W-:Y:S01]  /*3210*/  FADD R36, R56, R35 ;  /* 0x0000002338247221 */ /* 0x002fe20000000000 */
[----:B------:R-:W-:Y:S01]  /*3220*/  STS.U8 [R2+UR12+0x6200], R111 ;  /* 0x0062006f02007988 */ /* 0x000fe2000800000c */
[----:B------:R-:W-:-:S03]  /*3230*/  F2FP.SATFINITE.E4M3.F32.PACK_AB_MERGE_C R55, R55, R54, RZ ;  /* 0x000000363737723e */ /* 0x000fc600048070ff */
[----:B------:R-:W-:Y:S02]  /*3240*/  STS.U8 [R2+UR12+0x6400], R113 ;  /* 0x0064007102007988 */ /* 0x000fe4000800000c */
[----:B------:R-:W1:Y:S02]  /*3250*/  MUFU.EX2 R50, R50 ;  /* 0x0000003200327308 */ /* 0x000e640000000800 */
[----:B------:R-:W-:Y:S01]  /*3260*/  STS.U8 [R2+UR12+0x6600], R117 ;  /* 0x0066007502007988 */ /* 0x000fe2000800000c */
[----:B--2---:R-:W-:-:S03]  /*3270*/  F2FP.SATFINITE.E4M3.F32.PACK_AB_MERGE_C R56, R63, R56, RZ ;  /* 0x000000383f38723e */ /* 0x004fc600048070ff */
[----:B-----5:R-:W-:Y:S04]  /*3280*/  STS.U8 [R72+UR12+0x6100], R115 ;  /* 0x0061007348007988 */ /* 0x020fe8000800000c */
[----:B------:R-:W-:Y:S04]  /*3290*/  STS.U8 [R72+UR12+0x6300], R21 ;  /* 0x0063001548007988 */ /* 0x000fe8000800000c */
[----:B------:R-:W-:Y:S04]  /*32a0*/  STS.U8 [R72+UR12+0x6500], R23 ;  /* 0x0065001748007988 */ /* 0x000fe8000800000c */
[----:B------:R-:W-:Y:S01]  /*32b0*/  STS.U8 [R72+UR12+0x6700], R19 ;  /* 0x0067001348007988 */ /* 0x000fe2000800000c */
[----:B------:R-:W-:-:S03]  /*32c0*/  F2FP.SATFINITE.E4M3.F32.PACK_AB_MERGE_C R45, R46, R45, R55 ;  /* 0x0000002d2e2d723e */ /* 0x000fc60004807037 */
[----:B------:R2:W-:Y:S01]  /*32d0*/  STS.128 [R68+UR12], R4 ;  /* 0x0000000444007988 */ /* 0x0005e20008000c0c */
[----:B------:R-:W-:Y:S02]  /*32e0*/  F2FP.SATFINITE.E4M3.F32.PACK_AB_MERGE_C R46, R52, R51, R56 ;  /* 0x00000033342e723e */ /* 0x000fe40004807038 */
[----:B------:R-:W-:Y:S02]  /*32f0*/  F2FP.SATFINITE.E4M3.F32.PACK_AB_MERGE_C R78, R119, R78, RZ ;  /* 0x0000004e774e723e */ /* 0x000fe400048070ff */
[----:B------:R-:W-:Y:S02]  /*3300*/  F2FP.SATFINITE.E4M3.F32.PACK_AB_MERGE_C R26, R121, R26, RZ ;  /* 0x0000001a791a723e */ /* 0x000fe400048070ff */
[----:B------:R-:W-:Y:S01]  /*3310*/  F2FP.SATFINITE.E4M3.F32.PACK_AB_MERGE_C R57, R39, R38, RZ ;  /* 0x000000262739723e */ /* 0x000fe200048070ff */
[----:B--2---:R-:W-:-:S04]  /*3320*/  FADD R4, -R73, -INF ;  /* 0xff80000049047421 */ /* 0x004fc80000000100 */
[----:B------:R-:W-:Y:S01]  /*3330*/  FMUL R52, R4, 1.4426950216293334961 ;  /* 0x3fb8aa3b04347820 */ /* 0x000fe20000400000 */
[----:B------:R-:W-:Y:S02]  /*3340*/  F2FP.SATFINITE.E4M3.F32.PACK_AB_MERGE_C R123, R123, R40, RZ ;  /* 0x000000287b7b723e */ /* 0x000fe400048070ff */
[----:B------:R-:W-:Y:S01]  /*3350*/  F2FP.SATFINITE.E4M3.F32.PACK_AB_MERGE_C R44, R47, R44, R53 ;  /* 0x0000002c2f2c723e */ /* 0x000fe20004807035 */
[----:B------:R-:W-:Y:S01]  /*3360*/  FADD R54, R63, R36 ;  /* 0x000000243f367221 */ /* 0x000fe20000000000 */
[----:B0-----:R-:W-:Y:S01]  /*3370*/  F2FP.SATFINITE.E4M3.F32.PACK_AB_MERGE_C R47, R48, R49, RZ ;  /* 0x00000031302f723e */ /* 0x001fe200048070ff */
[----:B------:R-:W0:Y:S01]  /*3380*/  MUFU.EX2 R52, R52 ;  /* 0x0000003400347308 */ /* 0x000e220000000800 */
[----:B------:R-:W-:Y:S02]  /*3390*/  F2FP.SATFINITE.E4M3.F32.PACK_AB_MERGE_C R37, R18, R17, R26 ;  /* 0x000000111225723e */ /* 0x000fe4000480701a */
[----:B------:R-:W-:Y:S02]  /*33a0*/  F2FP.SATFINITE.E4M3.F32.PACK_AB_MERGE_C R36, R13, R12, R78 ;  /* 0x0000000c0d24723e */ /* 0x000fe4000480704e */
[----:B------:R-:W-:-:S02]  /*33b0*/  F2FP.SATFINITE.E4M3.F32.PACK_AB_MERGE_C R38, R25, R20, R30 ;  /* 0x000000141926723e */ /* 0x000fc4000480701e */
[----:B------:R-:W-:Y:S02]  /*33c0*/  F2FP.SATFINITE.E4M3.F32.PACK_AB_MERGE_C R39, R27, R22, R32 ;  /* 0x000000161b27723e */ /* 0x000fe40004807020 */
[----:B------:R-:W-:Y:S02]  /*33d0*/  LOP3.LUT R71, R68, 0x10, RZ, 0x3c, !PT ;  /* 0x0000001044477812 */ /* 0x000fe400078e3cff */
[----:B------:R-:W-:Y:S02]  /*33e0*/  F2FP.SATFINITE.E4M3.F32.PACK_AB_MERGE_C R41, R28, R41, R57 ;  /* 0x000000291c29723e */ /* 0x000fe40004807039 */
[----:B------:R-:W-:Y:S02]  /*33f0*/  F2FP.SATFINITE.E4M3.F32.PACK_AB_MERGE_C R40, R29, R24, R16 ;  /* 0x000000181d28723e */ /* 0x000fe40004807010 */
[----:B------:R-:W-:Y:S02]  /*3400*/  F2FP.SATFINITE.E4M3.F32.PACK_AB_MERGE_C R42, R33, R42, R123 ;  /* 0x0000002a212a723e */ /* 0x000fe4000480707b */
[----:B------:R-:W-:-:S02]  /*3410*/  F2FP.SATFINITE.E4M3.F32.PACK_AB_MERGE_C R43, R34, R43, R58 ;  /* 0x0000002b222b723e */ /* 0x000fc4000480703a */
[----:B------:R-:W-:Y:S02]  /*3420*/  LOP3.LUT R70, R68, 0x20, RZ, 0x3c, !PT ;  /* 0x0000002044467812 */ /* 0x000fe400078e3cff */
[----:B-1----:R-:W-:Y:S02]  /*3430*/  F2FP.SATFINITE.E4M3.F32.PACK_AB_MERGE_C R47, R50, R31, R47 ;  /* 0x0000001f322f723e */ /* 0x002fe4000480702f */
[----:B------:R-:W-:Y:S01]  /*3440*/  LOP3.LUT R69, R68, 0x30, RZ, 0x3c, !PT ;  /* 0x0000003044457812 */ /* 0x000fe200078e3cff */
[----:B------:R1:W-:Y:S01]  /*3450*/  STS.128 [R71+UR12], R36 ;  /* 0x0000002447007988 */ /* 0x0003e20008000c0c */
[----:B------:R-:W-:Y:S01]  /*3460*/  FADD R51, R31, R54 ;  /* 0x000000361f337221 */ /* 0x000fe20000000000 */
[----:B------:R-:W-:Y:S02]  /*3470*/  UIADD3 UR17, UPT, UPT, UR17, -0x40, URZ ;  /* 0xffffffc011117890 */ /* 0x000fe4000fffe0ff */
[----:B------:R1:W-:Y:S04]  /*3480*/  STS.128 [R70+UR12], R40 ;  /* 0x0000002846007988 */ /* 0x0003e80008000c0c */
[----:B------:R1:W-:Y:S01]  /*3490*/  STS.128 [R69+UR12], R44 ;  /* 0x0000002c45007988 */ /* 0x0003e20008000c0c */
[----:B------:R-:W2:Y:S01]  /*34a0*/  LDTM.x32 R4, tmem[UR14] ;  /* 0x0000000e000479ee */ /* 0x000ea200082c0000 */
[----:B------:R-:W-:Y:S01]  /*34b0*/  NOP ;  /* 0x0000000000007918 */ /* 0x000fe20000000000 */
[----:B0-----:R-:W-:Y:S05]  /*34c0*/  @!P2 BRA `(.L_x_9) ;  /* 0x000000000084a947 */ /* 0x001fea0003800000 */
[C---:B--2---:R-:W-:Y:S01]  /*34d0*/  FMUL R4, R52.reuse, R4 ;  /* 0x0000000434047220 */ /* 0x044fe20000400000 */
[C---:B------:R-:W-:Y:S01]  /*34e0*/  FMUL R5, R52.reuse, R5 ;  /* 0x0000000534057220 */ /* 0x040fe20000400000 */
        /* <DEDUP_REMOVED lines=29> */
[----:B------:R-:W-:-:S04]  /*36c0*/  FMUL R35, R52, R35 ;  /* 0x0000002334237220 */ /* 0x000fc80000400000 */
[----:B------:R0:W-:Y:S03]  /*36d0*/  STTM.x32 tmem[UR14], R4 ;  /* 0x00000004000079ed */ /* 0x0001e600082c000e */
.L_x_9:
[----:B--2---:R-:W2:Y:S02]  /*36e0*/  FENCE.VIEW.ASYNC.T ;  /* 0x00000000000073c6 */ /* 0x004ea40000000200 */
[----:B--2---:R-:W-:Y:S01]  /*36f0*/  BAR.SYNC.DEFER_BLOCKING 0x0 ;  /* 0x0000000000007b1d */ /* 0x004fe20000010000 */
[----:B------:R-:W-:Y:S01]  /*3700*/  FADD R50, R50, R51 ;  /* 0x0000003332327221 */ /* 0x000fe20000000000 */
[----:B------:R-:W-:-:S03]  /*3710*/  UISETP.GE.AND UP1, UPT, UR17, 0x1, UPT ;  /* 0x000000011100788c */ /* 0x000fc6000bf26270 */
[----:B------:R-:W-:-:S04]  /*3720*/  FADD R49, R49, R50 ;  /* 0x0000003231317221 */ /* 0x000fc80000000000 */
[----:B------:R-:W-:-:S04]  /*3730*/  FADD R49, R48, R49 ;  /* 0x0000003130317221 */ /* 0x000fc80000000000 */
[----:B------:R-:W-:Y:S01]  /*3740*/  FADD R49, R52, R49 ;  /* 0x0000003134317221 */ /* 0x000fe20000000000 */
[----:B------:R2:W-:Y:S06]  /*3750*/  MEMBAR.ALL.CTA ;  /* 0x0000000000007992 */ /* 0x0005ec0000008000 */
[----:B--2---:R-:W2:Y:S02]  /*3760*/  FENCE.VIEW.ASYNC.S ;  /* 0x00000000000073c6 */ /* 0x004ea40000000000 */
[----:B--2---:R-:W-:Y:S06]  /*3770*/  BAR.SYNC.DEFER_BLOCKING 0x0 ;  /* 0x0000000000007b1d */ /* 0x004fec0000010000 */
[----:B------:R-:W-:Y:S05]  /*3780*/  @!P3 BRA `(.L_x_10) ;  /* 0x00000000008cb947 */ /* 0x000fea0003800000 */
[----:B------:R-:W-:Y:S02]  /*3790*/  USHF.R.U32.HI UR22, URZ, 0x4, UR12 ;  /* 0x00000004ff167899 */ /* 0x000fe4000801160c */
[----:B------:R-:W-:Y:S02]  /*37a0*/  UIADD3 UR5, UPT, UPT, UR12, 0x6000, URZ ;  /* 0x000060000c057890 */ /* 0x000fe4000fffe0ff */
[----:B------:R-:W-:Y:S02]  /*37b0*/  USGXT.U32 UR22, UR22, 0xe ;  /* 0x0000000e1616789a */ /* 0x000fe40008000000 */
[----:B------:R-:W-:Y:S02]  /*37c0*/  USHF.R.U32.HI UR5, URZ, 0x4, UR5 ;  /* 0x00000004ff057899 */ /* 0x000fe40008011605 */
[----:B------:R-:W-:Y:S01]  /*37d0*/  UIADD3 UR32, UP2, UPT, UR22, 0x2, URZ ;  /* 0x0000000216207890 */ /* 0x000fe2000ff5e0ff */
[----:B------:R-:W-:Y:S01]  /*37e0*/  UMOV UR4, URZ ;  /* 0x000000ff00047c82 */ /* 0x000fe20008000000 */
[----:B------:R-:W-:-:S02]  /*37f0*/  USGXT.U32 UR6, UR5, 0xe ;  /* 0x0000000e0506789a */ /* 0x000fc40008000000 */
[----:B------:R-:W-:Y:S01]  /*3800*/  UIADD3.X UR33, UPT, UPT, UR4, -0x7fffbfe0, URZ, UP2, !UPT ;  /* 0x8000402004217890 */ /* 0x000fe200097fe4ff */
[----:B------:R-:W-:Y:S01]  /*3810*/  UMOV UR20, 0xfffffffe ;  /* 0xfffffffe00147882 */ /* 0x000fe20000000000 */
[----:B------:R-:W-:Y:S01]  /*3820*/  UMOV UR21, 0x7fffbfdf ;  /* 0x7fffbfdf00157882 */ /* 0x000fe20000000000 */
[----:B------:R-:W-:Y:S01]  /*3830*/  UMOV UR7, URZ ;  /* 0x000000ff00077c82 */ /* 0x000fe20008000000 */
[----:B------:R-:W-:Y:S02]  /*3840*/  UIADD3 UR9, UPT, UPT, UR10, 0x20, URZ ;  /* 0x000000200a097890 */ /* 0x000fe4000fffe0ff */
[----:B------:R-:W-:Y:S02]  /*3850*/  UIADD3.64 UR20, UPT, UPT, UR6, -UR20, URZ ;  /* 0x8000001406147297 */ /* 0x000fe4000fffe0ff */
[----:B------:R-:W-:Y:S02]  /*3860*/  UIADD3.64 UR28, UPT, UPT, UR32, 0x1fe, URZ ;  /* 0x000001fe201c7897 */ /* 0x000fe4000fffe0ff */
[----:B------:R-:W-:-:S02]  /*3870*/  UIADD3 UR18, UPT, UPT, UR10, 0x20, URZ ;  /* 0x000000200a127890 */ /* 0x000fc4000fffe0ff */
[----:B------:R-:W-:Y:S01]  /*3880*/  UIADD3.64 UR30, UPT, UPT, UR32, 0x200, URZ ;  /* 0x00000200201e7897 */ /* 0x000fe2000fffe0ff */
[----:B------:R-:W-:Y:S01]  /*3890*/  UMOV UR34, 0x0 ;  /* 0x0000000000227882 */ /* 0x000fe20000000000 */
[----:B------:R-:W-:Y:S01]  /*38a0*/  UMOV UR35, 0x8080010 ;  /* 0x0808001000237882 */ /* 0x000fe20000000000 */
[----:B------:R-:W-:Y:S01]  /*38b0*/  UMOV UR23, 0x80004020 ;  /* 0x8000402000177882 */ /* 0x000fe20000000000 */
[----:B------:R-:W-:Y:S01]  /*38c0*/  UMOV UR7, 0x80004020 ;  /* 0x8000402000077882 */ /* 0x000fe20000000000 */
[----:B------:R-:W-:Y:S01]  /*38d0*/  UMOV UR36, 0x0 ;  /* 0x0000000000247882 */ /* 0x000fe20000000000 */
[----:B------:R-:W-:Y:S01]  /*38e0*/  UMOV UR37, 0x8080010 ;  /* 0x0808001000257882 */ /* 0x000fe20000000000 */
[----:B------:R-:W-:Y:S01]  /*38f0*/  UMOV UR38, 0x0 ;  /* 0x0000000000267882 */ /* 0x000fe20000000000 */
[----:B------:R-:W-:Y:S01]  /*3900*/  UMOV UR39, 0x8080010 ;  /* 0x0808001000277882 */ /* 0x000fe20000000000 */
[----:B------:R-:W-:Y:S01]  /*3910*/  UMOV UR4, UR15 ;  /* 0x0000000f00047c82 */ /* 0x000fe20008000000 */
[----:B------:R-:W-:Y:S01]  /*3920*/  UMOV UR5, URZ ;  /* 0x000000ff00057c82 */ /* 0x000fe20008000000 */
[----:B------:R2:W-:Y:S01]  /*3930*/  UTCQMMA gdesc[UR22], gdesc[UR6], tmem[UR10], tmem[UR34], idesc[UR35], UPT ;  /* 0x00ff2206160075ea */ /* 0x0005e2000b80030a */
[----:B------:R-:W-:Y:S01]  /*3940*/  UMOV UR40, 0x0 ;  /* 0x0000000000287882 */ /* 0x000fe20000000000 */
[----:B------:R-:W-:Y:S01]  /*3950*/  UMOV UR41, 0x8080010 ;  /* 0x0808001000297882 */ /* 0x000fe20000000000 */
[----:B------:R2:W-:Y:S01]  /*3960*/  UTCQMMA gdesc[UR32], gdesc[UR20], tmem[UR10], tmem[UR36], idesc[UR37], UPT ;  /* 0x00ff2414200075ea */ /* 0x0005e2000b80030a */
[----:B------:R-:W-:Y:S01]  /*3970*/  UMOV UR4, UR4 ;  /* 0x0000000400047c82 */ /* 0x000fe20008000000 */
[----:B------:R2:W-:Y:S01]  /*3980*/  UTCQMMA gdesc[UR28], gdesc[UR6], tmem[UR9], tmem[UR38], idesc[UR39], UPT ;  /* 0x00ff26061c0075ea */ /* 0x0005e2000b800309 */
[----:B------:R2:W-:Y:S01]  /*3990*/  UTCQMMA gdesc[UR30], gdesc[UR20], tmem[UR18], tmem[UR40], idesc[UR41], UPT ;  /* 0x00ff28141e0075ea */ /* 0x0005e2000b800312 */
[----:B------:R2:W-:Y:S01]  /*39a0*/  UTCBAR [UR4], URZ ;  /* 0x000000ff040073e9 */ /* 0x0005e200080000ff */
[----:B------:R-:W-:Y:S01]  /*39b0*/  NOP ;  /* 0x0000000000007918 */ /* 0x000fe20000000000 */
.L_x_10:
[----:B------:R-:W-:Y:S01]  /*39c0*/  FSEL R73, R73, -INF , P2 ;  /* 0xff80000049497808 */ /* 0x000fe20001000000 */
[----:B--2---:R-:W-:Y:S01]  /*39d0*/  UMOV UR4, URZ ;  /* 0x000000ff00047c82 */ /* 0x004fe20008000000 */
[----:B------:R-:W-:Y:S01]  /*39e0*/  FSEL R74, R49, 1, P2 ;  /* 0x3f800000314a7808 */ /* 0x000fe20001000000 */
[----:B------:R-:W-:Y:S06]  /*39f0*/  BRA.U !UP1, `(.L_x_11) ;  /* 0x00000025096c7547 */ /* 0x000fec000b800000 */
[----:B------:R-:W-:Y:S01]  /*3a00*/  USHF.R.U32.HI UR41, URZ, 0x4, UR12 ;  /* 0x00000004ff297899 */ /* 0x000fe2000801160c */
[----:B------:R-:W-:Y:S01]  /*3a10*/  SHF.L.U32 R78, R3, 0x6, RZ ;  /* 0x00000006034e7819 */ /* 0x000fe200000006ff */
[----:B------:R-:W-:Y:S01]  /*3a20*/  UIADD3 UR9, UPT, UPT, UR12, 0x4000, URZ ;  /* 0x000040000c097890 */ /* 0x000fe2000fffe0ff */
[----:B------:R-:W-:Y:S01]  /*3a30*/  HFMA2 R75, -RZ, RZ, 0, 0 ;  /* 0x00000000ff4b7431 */ /* 0x000fe200000001ff */
[----:B------:R-:W-:Y:S01]  /*3a40*/  UIADD3 UR4, UPT, UPT, UR12, 0x7000, URZ ;  /* 0x000070000c047890 */ /* 0x000fe2000fffe0ff */
[----:B------:R-:W-:Y:S01]  /*3a50*/  MOV R110, R73 ;  /* 0x00000049006e7202 */ /* 0x000fe20000000f00 */
[----:B------:R-:W-:Y:S01]  /*3a60*/  USGXT.U32 UR41, UR41, 0xe ;  /* 0x0000000e2929789a */ /* 0x000fe20008000000 */
[----:B------:R-:W-:Y:S01]  /*3a70*/  MOV R3, R78 ;  /* 0x0000004e00037202 */ /* 0x000fe20000000f00 */
[----:B------:R-:W-:Y:S02]  /*3a80*/  USHF.R.U32.HI UR9, URZ, 0x4, UR9 ;  /* 0x00000004ff097899 */ /* 0x000fe40008011609 */
[----:B------:R-:W-:-:S02]  /*3a90*/  USHF.R.U32.HI UR4, URZ, 0x4, UR4 ;  /* 0x00000004ff047899 */ /* 0x000fc40008011604 */
[----:B------:R-:W-:Y:S02]  /*3aa0*/  UIADD3 UR34, UP3, UPT, UR41, 0x2, URZ ;  /* 0x0000000229227890 */ /* 0x000fe4000ff7e0ff */
[----:B------:R-:W-:Y:S02]  /*3ab0*/  USGXT.U32 UR40, UR9, 0xe ;  /* 0x0000000e0928789a */ /* 0x000fe40008000000 */
[----:B------:R-:W-:Y:S01]  /*3ac0*/  USHF.L.U32 UR7, UR19, 0x6, URZ ;  /* 0x0000000613077899 */ /* 0x000fe200080006ff */
[----:B------:R-:W-:Y:S01]  /*3ad0*/  UMOV UR5, URZ ;  /* 0x000000ff00057c82 */ /* 0x000fe20008000000 */
[----:B------:R-:W-:Y:S02]  /*3ae0*/  USGXT.U32 UR4, UR4, 0xe ;  /* 0x0000000e0404789a */ /* 0x000fe40008000000 */
[----:B------:R-:W-:Y:S02]  /*3af0*/  UIADD3.X UR35, UPT, UPT, UR5, -0x7fffbfe0, URZ, UP3, !UPT ;  /* 0x8000402005237890 */ /* 0x000fe40009ffe4ff */
[----:B------:R-:W-:-:S02]  /*3b00*/  USHF.R.U32.HI UR8, URZ, 0x4, UR8 ;  /* 0x00000004ff087899 */ /* 0x000fc40008011608 */
[----:B------:R-:W-:Y:S02]  /*3b10*/  UIADD3 UR32, UP2, UPT, UR40, 0x100, URZ ;  /* 0x0000010028207890 */ /* 0x000fe4000ff5e0ff */
[----:B------:R-:W-:Y:S02]  /*3b20*/  UIADD3 UR36, UP3, UPT, UR34, 0x1fe, URZ ;  /* 0x000001fe22247890 */ /* 0x000fe4000ff7e0ff */
[----:B------:R-:W-:Y:S01]  /*3b30*/  UIADD3 UR38, UP4, UPT, UR34, 0x200, URZ ;  /* 0x0000020022267890 */ /* 0x000fe2000ff9e0ff */
[----:B------:R-:W-:Y:S01]  /*3b40*/  UMOV UR6, URZ ;  /* 0x000000ff00067c82 */ /* 0x000fe20008000000 */
[----:B------:R-:W-:Y:S01]  /*3b50*/  UMOV UR20, 0xfffffffe ;  /* 0xfffffffe00147882 */ /* 0x000fe20000000000 */
[----:B------:R-:W-:Y:S01]  /*3b60*/  UMOV UR21, 0x7fffbfdf ;  /* 0x7fffbfdf00157882 */ /* 0x000fe20000000000 */
[----:B------:R-:W-:Y:S01]  /*3b70*/  UISETP.NE.U32.AND UP1, UPT, UR24, URZ, UPT ;  /* 0x000000ff1800728c */ /* 0x000fe2000bf25070 */
[----:B------:R-:W2:Y:S02]  /*3b80*/  LDCU UR42, c[0x0][0x3a8] ;  /* 0x00007500ff2a77ac */ /* 0x000ea40008000800 */
[----:B------:R-:W-:Y:S01]  /*3b90*/  UMOV UR24, 0x1 ;  /* 0x0000000100187882 */ /* 0x000fe20000000000 */
[----:B------:R-:W-:-:S02]  /*3ba0*/  USGXT.U32 UR18, UR8, 0xe ;  /* 0x0000000e0812789a */ /* 0x000fc40008000000 */
[----:B------:R-:W-:Y:S02]  /*3bb0*/  UIADD3.X UR33, UPT, UPT, UR6, 0x40004040, URZ, UP2, !UPT ;  /* 0x4000404006217890 */ /* 0x000fe400097fe4ff */
[----:B------:R-:W-:Y:S02]  /*3bc0*/  UIADD3.64 UR20, UPT, UPT, UR4, -UR20, URZ ;  /* 0x8000001404147297 */ /* 0x000fe4000fffe0ff */
[----:B------:R-:W-:Y:S02]  /*3bd0*/  UIADD3.X UR37, UPT, UPT, UR35, URZ, URZ, UP3, !UPT ;  /* 0x000000ff23257290 */ /* 0x000fe40009ffe4ff */
[----:B------:R-:W-:Y:S01]  /*3be0*/  UIADD3.X UR39, UPT, UPT, UR35, URZ, URZ, UP4, !UPT ;  /* 0x000000ff23277290 */ /* 0x000fe2000a7fe4ff */
[----:B------:R-:W-:Y:S01]  /*3bf0*/  UMOV UR25, UR7 ;  /* 0x0000000700197c82 */ /* 0x000fe20008000000 */
[----:B------:R-:W-:Y:S01]  /*3c00*/  UMOV UR19, 0xc0004010 ;  /* 0xc000401000137882 */ /* 0x000fe20000000000 */
[----:B------:R-:W-:Y:S01]  /*3c10*/  UMOV UR22, UR4 ;  /* 0x0000000400167c82 */ /* 0x000fe20008000000 */
[----:B------:R-:W-:-:S08]  /*3c20*/  UMOV UR23, 0x80004020 ;  /* 0x8000402000177882 */ /* 0x000fd00000000000 */
.L_x_16:
[----:B0-----:R-:W-:Y:S02]  /*3c30*/  SHF.R.S32.HI R21, RZ, 0x1f, R3 ;  /* 0x0000001fff157819 */ /* 0x001fe40000011403 */
[C---:B------:R-:W-:Y:S02]  /*3c40*/  IADD3 R4, P2, PT, R3.reuse, R92, RZ ;  /* 0x0000005c03047210 */ /* 0x040fe40007f5e0ff */
[----:B------:R-:W-:Y:S02]  /*3c50*/  IADD3 R6, P3, PT, R3, R90, RZ ;  /* 0x0000005a03067210 */ /* 0x000fe40007f7e0ff */
[----:B------:R-:W-:Y:S02]  /*3c60*/  IADD3.X R5, PT, PT, R21, R93, RZ, P2, !PT ;  /* 0x0000005d15057210 */ /* 0x000fe400017fe4ff */
[----:B------:R-:W-:Y:S02]  /*3c70*/  IADD3 R8, P2, PT, R3, R88, RZ ;  /* 0x0000005803087210 */ /* 0x000fe40007f5e0ff */
[C---:B------:R-:W-:Y:S01]  /*3c80*/  IADD3.X R7, PT, PT, R21.reuse, R91, RZ, P3, !PT ;  /* 0x0000005b15077210 */ /* 0x040fe20001ffe4ff */
[----:B------:R0:W3:Y:S01]  /*3c90*/  LDG.E.U8 R19, desc[UR26][R4.64] ;  /* 0x0000001a04137981 */ /* 0x0000e2000c1e1100 */
[----:B------:R-:W-:-:S02]  /*3ca0*/  IADD3.X R9, PT, PT, R21, R89, RZ, P2, !PT ;  /* 0x0000005915097210 */ /* 0x000fc400017fe4ff */
[C---:B------:R-:W-:Y:S02]  /*3cb0*/  IADD3 R10, P3, PT, R3.reuse, R86, RZ ;  /* 0x00000056030a7210 */ /* 0x040fe40007f7e0ff */
[----:B------:R-:W-:Y:S01]  /*3cc0*/  IADD3 R12, P2, PT, R3, R84, RZ ;  /* 0x00000054030c7210 */ /* 0x000fe20007f5e0ff */
[----:B------:R-:W4:Y:S01]  /*3cd0*/  LDG.E.U8 R7, desc[UR26][R6.64] ;  /* 0x0000001a06077981 */ /* 0x000f22000c1e1100 */
[C---:B------:R-:W-:Y:S02]  /*3ce0*/  IADD3.X R11, PT, PT, R21.reuse, R87, RZ, P3, !PT ;  /* 0x00000057150b7210 */ /* 0x040fe40001ffe4ff */
[----:B------:R-:W-:Y:S01]  /*3cf0*/  IADD3.X R13, PT, PT, R21, R85, RZ, P2, !PT ;  /* 0x00000055150d7210 */ /* 0x000fe200017fe4ff */
[----:B------:R-:W5:Y:S01]  /*3d00*/  LDG.E.U8 R9, desc[UR26][R8.64] ;  /* 0x0000001a08097981 */ /* 0x000f62000c1e1100 */
[C---:B------:R-:W-:Y:S02]  /*3d10*/  IADD3 R14, P3, PT, R3.reuse, R82, RZ ;  /* 0x00000052030e7210 */ /* 0x040fe40007f7e0ff */
[C---:B------:R-:W-:Y:S01]  /*3d20*/  IADD3 R16, P4, PT, R3.reuse, R80, RZ ;  /* 0x0000005003107210 */ /* 0x040fe20007f9e0ff */
[----:B--2---:R-:W2:Y:S01]  /*3d30*/  LDG.E.U8 R11, desc[UR26][R10.64] ;  /* 0x0000001a0a0b7981 */ /* 0x004ea2000c1e1100 */
[----:B0-----:R-:W-:-:S02]  /*3d40*/  IADD3 R4, P2, PT, R3, R76, RZ ;  /* 0x0000004c03047210 */ /* 0x001fc40007f5e0ff */
[C---:B------:R-:W-:Y:S01]  /*3d50*/  IADD3.X R15, PT, PT, R21.reuse, R83, RZ, P3, !PT ;  /* 0x00000053150f7210 */ /* 0x040fe20001ffe4ff */
[----:B------:R-:W2:Y:S01]  /*3d60*/  LDG.E.U8 R13, desc[UR26][R12.64] ;  /* 0x0000001a0c0d7981 */ /* 0x000ea2000c1e1100 */
[C---:B------:R-:W-:Y:S02]  /*3d70*/  IADD3.X R17, PT, PT, R21.reuse, R81, RZ, P4, !PT ;  /* 0x0000005115117210 */ /* 0x040fe400027fe4ff */
[----:B------:R-:W-:Y:S02]  /*3d80*/  IADD3.X R5, PT, PT, R21, R77, RZ, P2, !PT ;  /* 0x0000004d15057210 */ /* 0x000fe400017fe4ff */
[----:B------:R-:W2:Y:S04]  /*3d90*/  LDG.E.U8 R15, desc[UR26][R14.64] ;  /* 0x0000001a0e0f7981 */ /* 0x000ea8000c1e1100 */
[----:B------:R-:W2:Y:S04]  /*3da0*/  LDG.E.U8 R17, desc[UR26][R16.64] ;  /* 0x0000001a10117981 */ /* 0x000ea8000c1e1100 */
[----:B------:R-:W2:Y:S01]  /*3db0*/  LDG.E.U8 R5, desc[UR26][R4.64] ;  /* 0x0000001a04057981 */ /* 0x000ea2000c1e1100 */
[----:B------:R-:W-:-:S02]  /*3dc0*/  UMOV UR8, 0x1 ;  /* 0x0000000100087882 */ /* 0x000fc40000000000 */
[----:B------:R-:W-:-:S04]  /*3dd0*/  @!UP0 UIADD3 UR8, UPT, UPT, -UR8, 0x100000, URZ ;  /* 0x0010000008088890 */ /* 0x000fc8000fffe1ff */
[----:B------:R-:W-:Y:S02]  /*3de0*/  @!UP0 USHF.L.U32 UR9, UR8, 0xb, URZ ;  /* 0x0000000b08098899 */ /* 0x000fe400080006ff */
[----:B------:R-:W-:Y:S01]  /*3df0*/  @!UP0 USHF.L.U32 UR8, UR8, 0x1, URZ ;  /* 0x0000000108088899 */ /* 0x000fe200080006ff */
[----:B------:R-:W-:Y:S01]  /*3e00*/  VOTEU.ALL UP2, P1 ;  /* 0x0000000000ff7886 */ /* 0x000fe20000840000 */
[----:B---3--:R0:W-:Y:S04]  /*3e10*/  STS.U8 [R2+UR12+0x6800], R19 ;  /* 0x0068001302007988 */ /* 0x0081e8000800000c */
[----:B----4-:R0:W-:Y:S04]  /*3e20*/  STS.U8 [R2+UR12+0x6900], R7 ;  /* 0x0069000702007988 */ /* 0x0101e8000800000c */
[----:B-----5:R0:W-:Y:S04]  /*3e30*/  STS.U8 [R2+UR12+0x6a00], R9 ;  /* 0x006a000902007988 */ /* 0x0201e8000800000c */
[----:B--2---:R0:W-:Y:S04]  /*3e40*/  STS.U8 [R2+UR12+0x6b00], R11 ;  /* 0x006b000b02007988 */ /* 0x0041e8000800000c */
[----:B------:R0:W-:Y:S04]  /*3e50*/  STS.U8 [R2+UR12+0x6c00], R13 ;  /* 0x006c000d02007988 */ /* 0x0001e8000800000c */
[----:B------:R0:W-:Y:S04]  /*3e60*/  STS.U8 [R2+UR12+0x6d00], R15 ;  /* 0x006d000f02007988 */ /* 0x0001e8000800000c */
[----:B------:R0:W-:Y:S04]  /*3e70*/  STS.U8 [R2+UR12+0x6e00], R17 ;  /* 0x006e001102007988 */ /* 0x0001e8000800000c */
[----:B------:R0:W-:Y:S01]  /*3e80*/  STS.U8 [R2+UR12+0x6f00], R5 ;  /* 0x006f000502007988 */ /* 0x0001e2000800000c */
[----:B------:R2:W-:Y:S06]  /*3e90*/  MEMBAR.ALL.CTA ;  /* 0x0000000000007992 */ /* 0x0005ec0000008000 */
[----:B--2---:R-:W-:Y:S04]  /*3ea0*/  FENCE.VIEW.ASYNC.S ;  /* 0x00000000000073c6 */ /* 0x004fe80000000000 */
[----:B------:R-:W2:Y:S02]  /*3eb0*/  FENCE.VIEW.ASYNC.S ;  /* 0x00000000000073c6 */ /* 0x000ea40000000000 */
[----:B--2---:R0:W2:Y:S02]  /*3ec0*/  @!UP2 SYNCS.EXCH.64 URZ, [UR12+0x7810], UR8 ;  /* 0x007810080cffa5b2 */ /* 0x0040a40008000100 */
[----:B--2---:R-:W-:Y:S06]  /*3ed0*/  BAR.SYNC.DEFER_BLOCKING 0x0 ;  /* 0x0000000000007b1d */ /* 0x004fec0000010000 */
[----:B0-----:R-:W-:Y:S05]  /*3ee0*/  BRA.U UP1, `(.L_x_12) ;  /* 0x0000000101387547 */ /* 0x001fea000b800000 */
[----:B------:R-:W-:Y:S02]  /*3ef0*/  UIADD3 UR4, UPT, UPT, UR10, 0x80, URZ ;  /* 0x000000800a047890 */ /* 0x000fe4000fffe0ff */
[----:B------:R-:W-:Y:S01]  /*3f00*/  UIADD3 UR8, UPT, UPT, UR12, 0x7810, URZ ;  /* 0x000078100c087890 */ /* 0x000fe2000fffe0ff */
[----:B------:R-:W-:Y:S01]  /*3f10*/  UMOV UR28, UR40 ;  /* 0x00000028001c7c82 */ /* 0x000fe20008000000 */
[----:B------:R-:W-:Y:S01]  /*3f20*/  UMOV UR29, 0x40004040 ;  /* 0x40004040001d7882 */ /* 0x000fe20000000000 */
[----:B------:R-:W-:Y:S01]  /*3f30*/  UMOV UR30, 0x0 ;  /* 0x00000000001e7882 */ /* 0x000fe20000000000 */
[----:B------:R-:W-:Y:S01]  /*3f40*/  UMOV UR31, 0x8108010 ;  /* 0x08108010001f7882 */ /* 0x000fe20000000000 */
[----:B------:R-:W-:Y:S01]  /*3f50*/  UMOV UR9, URZ ;  /* 0x000000ff00097c82 */ /* 0x000fe20008000000 */
[----:B------:R-:W-:Y:S01]  /*3f60*/  UMOV UR44, 0x0 ;  /* 0x00000000002c7882 */ /* 0x000fe20000000000 */
[----:B------:R-:W-:Y:S01]  /*3f70*/  UMOV UR45, 0x8108010 ;  /* 0x08108010002d7882 */ /* 0x000fe20000000000 */
[----:B------:R0:W-:Y:S01]  /*3f80*/  UTCQMMA gdesc[UR28], gdesc[UR18], tmem[UR13], tmem[UR30], idesc[UR31], !UPT ;  /* 0x00ff1e121c0075ea */ /* 0x0001e2000f80030d */
[----:B------:R-:W-:Y:S01]  /*3f90*/  UMOV UR8, UR8 ;  /* 0x0000000800087c82 */ /* 0x000fe20008000000 */
[----:B------:R0:W-:Y:S01]  /*3fa0*/  UTCQMMA gdesc[UR32], gdesc[UR18], tmem[UR4], tmem[UR44], idesc[UR45], !UPT ;  /* 0x00ff2c12200075ea */ /* 0x0001e2000f800304 */
[----:B------:R0:W-:Y:S01]  /*3fb0*/  UTCBAR [UR8], URZ ;  /* 0x000000ff080073e9 */ /* 0x0001e200080000ff */
[----:B------:R-:W-:-:S02]  /*3fc0*/  NOP ;  /* 0x0000000000007918 */ /* 0x000fc40000000000 */
.L_x_12:
[----:B------:R-:W2:Y:S02]  /*3fd0*/  SYNCS.PHASECHK.TRANS64.TRYWAIT P2, [UR12+0x7810], RZ ;  /* 0x007810ffff0075a7 */ /* 0x000ea4000804110c */
[----:B--2---:R-:W-:Y:S05]  /*3fe0*/  @!P2 BRA `(.L_x_13) ;  /* 0x000000380008a947 */ /* 0x004fea0003800000 */
.L_x_22:
[----:B------:R-:W-:Y:S01]  /*3ff0*/  BAR.SYNC.DEFER_BLOCKING 0x0 ;  /* 0x0000000000007b1d */ /* 0x000fe20000010000 */
[----:B------:R-:W-:Y:S01]  /*4000*/  SHF.L.U32 R75, R75, 0x1f, RZ ;  /* 0x0000001f4b4b7819 */ /* 0x000fe200000006ff */
[----:B0-----:R-:W-:-:S04]  /*4010*/  USHF.R.S32.HI UR4, URZ, 0x1f, UR25 ;  /* 0x0000001fff047899 */ /* 0x001fc80008011419 */
[----:B-1----:R-:W0:Y:S01]  /*4020*/  LDTM.x64 R4, tmem[UR16] ;  /* 0x00000010000479ee */ /* 0x002e220008340000 */
[----:B------:R-:W1:Y:S01]  /*4030*/  @!P1 SYNCS.CCTL.IV [UR12+0x7810] ;  /* 0x00781000ff0099b1 */ /* 0x000e62000800000c */
[----:B------:R-:W-:Y:S01]  /*4040*/  NOP ;  /* 0x0000000000007918 */ /* 0x000fe20000000000 */
[----:B0-----:R-:W-:Y:S01]  /*4050*/  FMUL R73, R4, UR42 ;  /* 0x0000002a04497c20 */ /* 0x001fe20008400000 */
[----:B------:R-:W-:Y:S01]  /*4060*/  FMUL R112, R5, UR42 ;  /* 0x0000002a05707c20 */ /* 0x000fe20008400000 */
[----:B------:R-:W-:Y:S01]  /*4070*/  FMUL R79, R6, UR42 ;  /* 0x0000002a064f7c20 */ /* 0x000fe20008400000 */
[----:B------:R-:W-:Y:S01]  /*4080*/  FMUL R111, R7, UR42 ;  /* 0x0000002a076f7c20 */ /* 0x000fe20008400000 */
[----:B------:R-:W-:Y:S01]  /*4090*/  FMUL R114, R8, UR42 ;  /* 0x0000002a08727c20 */ /* 0x000fe20008400000 */
[----:B-1----:R-:W0:Y:S02]  /*40a0*/  SYNCS.PHASECHK.TRANS64.TRYWAIT P2, [UR15], R75 ;  /* 0x0000004bff0075a7 */ /* 0x002e24000804110f */
        /* <DEDUP_REMOVED lines=90> */
[----:B------:R-:W-:-:S05]  /*4650*/  FMNMX3 R73, R73, R79, R110, !PT ;  /* 0x0000004f49497276 */ /* 0x000fca000780006e */
[--C-:B------:R-:W-:Y:S01]  /*4660*/  FFMA R7, R7, UR42, -R73.reuse ;  /* 0x0000002a07077c23 */ /* 0x100fe20008000849 */
[--C-:B------:R-:W-:Y:S01]  /*4670*/  FFMA R6, R6, UR42, -R73.reuse ;  /* 0x0000002a06067c23 */ /* 0x100fe20008000849 */
[--C-:B------:R-:W-:Y:S01]  /*4680*/  FFMA R8, R8, UR42, -R73.reuse ;  /* 0x0000002a08087c23 */ /* 0x100fe20008000849 */
[--C-:B------:R-:W-:Y:S01]  /*4690*/  FFMA R4, R4, UR42, -R73.reuse ;  /* 0x0000002a04047c23 */ /* 0x100fe20008000849 */
[----:B------:R-:W-:Y:S01]  /*46a0*/  FMUL R7, R7, 1.4426950216293334961 ;  /* 0x3fb8aa3b07077820 */ /* 0x000fe20000400000 */
[--C-:B------:R-:W-:Y:S01]  /*46b0*/  FFMA R5, R5, UR42, -R73.reuse ;  /* 0x0000002a05057c23 */ /* 0x100fe20008000849 */
[--C-:B------:R-:W-:Y:S01]  /*46c0*/  FFMA R9, R9, UR42, -R73.reuse ;  /* 0x0000002a09097c23 */ /* 0x100fe20008000849 */
[--C-:B------:R-:W-:Y:S01]  /*46d0*/  FFMA R12, R12, UR42, -R73.reuse ;  /* 0x0000002a0c0c7c23 */ /* 0x100fe20008000849 */
[--C-:B------:R-:W-:Y:S01]  /*46e0*/  FFMA R13, R13, UR42, -R73.reuse ;  /* 0x0000002a0d0d7c23 */ /* 0x100fe20008000849 */
[--C-:B------:R-:W-:Y:S01]  /*46f0*/  FFMA R14, R14, UR42, -R73.reuse ;  /* 0x0000002a0e0e7c23 */ /* 0x100fe20008000849 */
[----:B------:R-:W-:Y:S01]  /*4700*/  FMUL R111, R6, 1.4426950216293334961 ;  /* 0x3fb8aa3b066f7820 */ /* 0x000fe20000400000 */
[--C-:B------:R-:W-:Y:S01]  /*4710*/  FFMA R11, R11, UR42, -R73.reuse ;  /* 0x0000002a0b0b7c23 */ /* 0x100fe20008000849 */
[----:B------:R1:W2:Y:S01]  /*4720*/  MUFU.EX2 R112, R7 ;  /* 0x0000000700707308 */ /* 0x0002a20000000800 */
[----:B------:R-:W-:Y:S01]  /*4730*/  FMUL R6, R8, 1.4426950216293334961 ;  /* 0x3fb8aa3b08067820 */ /* 0x000fe20000400000 */
[----:B------:R-:W-:Y:S01]  /*4740*/  FMUL R4, R4, 1.4426950216293334961 ;  /* 0x3fb8aa3b04047820 */ /* 0x000fe20000400000 */
[----:B------:R-:W-:Y:S01]  /*4750*/  FMUL R5, R5, 1.4426950216293334961 ;  /* 0x3fb8aa3b05057820 */ /* 0x000fe20000400000 */
[----:B------:R-:W-:Y:S01]  /*4760*/  FMUL R9, R9, 1.4426950216293334961 ;  /* 0x3fb8aa3b09097820 */ /* 0x000fe20000400000 */
[----:B------:R-:W-:Y:S01]  /*4770*/  FMUL R8, R13, 1.4426950216293334961 ;  /* 0x3fb8aa3b0d087820 */ /* 0x000fe20000400000 */
[----:B------:R-:W-:Y:S01]  /*4780*/  FMUL R117, R14, 1.4426950216293334961 ;  /* 0x3fb8aa3b0e757820 */ /* 0x000fe20000400000 */
[----:B------:R-:W-:Y:S01]  /*4790*/  FMUL R11, R11, 1.4426950216293334961 ;  /* 0x3fb8aa3b0b0b7820 */ /* 0x000fe20000400000 */
[----:B------:R-:W-:Y:S01]  /*47a0*/  FFMA R10, R10, UR42, -R73 ;  /* 0x0000002a0a0a7c23 */ /* 0x000fe20008000849 */
[----:B-1----:R-:W-:Y:S01]  /*47b0*/  FMUL R7, R12, 1.4426950216293334961 ;  /* 0x3fb8aa3b0c077820 */ /* 0x002fe20000400000 */
[----:B------:R-:W1:Y:S01]  /*47c0*/  MUFU.EX2 R4, R4 ;  /* 0x0000000400047308 */ /* 0x000e620000000800 */
[----:B------:R-:W-:Y:S01]  /*47d0*/  IADD3 R14, P3, PT, R98, UR25, RZ ;  /* 0x00000019620e7c10 */ /* 0x000fe2000ff7e0ff */
[----:B------:R-:W-:-:S06]  /*47e0*/  FMUL R10, R10, 1.4426950216293334961 ;  /* 0x3fb8aa3b0a0a7820 */ /* 0x000fcc0000400000 */
[----:B------:R-:W3:Y:S08]  /*47f0*/  MUFU.EX2 R5, R5 ;  /* 0x0000000500057308 */ /* 0x000ef00000000800 */
[----:B------:R-:W4:Y:S08]  /*4800*/  MUFU.EX2 R111, R111 ;  /* 0x0000006f006f7308 */ /* 0x000f300000000800 */
[----:B------:R-:W0:Y:S08]  /*4810*/  MUFU.EX2 R6, R6 ;  /* 0x0000000600067308 */ /* 0x000e300000000800 */
[----:B------:R-:W0:Y:S08]  /*4820*/  MUFU.EX2 R9, R9 ;  /* 0x0000000900097308 */ /* 0x000e300000000800 */
[----:B------:R-:W0:Y:S08]  /*4830*/  MUFU.EX2 R116, R11 ;  /* 0x0000000b00747308 */ /* 0x000e300000000800 */
[----:B------:R-:W0:Y:S08]  /*4840*/  MUFU.EX2 R7, R7 ;  /* 0x0000000700077308 */ /* 0x000e300000000800 */
[----:B------:R-:W0:Y:S08]  /*4850*/  MUFU.EX2 R8, R8 ;  /* 0x0000000800087308 */ /* 0x000e300000000800 */
[----:B------:R-:W0:Y:S08]  /*4860*/  MUFU.EX2 R117, R117 ;  /* 0x0000007500757308 */ /* 0x000e300000000800 */
[----:B------:R5:W1:Y:S02]  /*4870*/  MUFU.EX2 R113, R10 ;  /* 0x0000000a00717308 */ /* 0x000a640000000800 */
[----:B-----5:R-:W-:Y:S01]  /*4880*/  FFMA R10, R15, UR42, -R73 ;  /* 0x0000002a0f0a7c23 */ /* 0x020fe20008000849 */
[----:B------:R-:W-:-:S03]  /*4890*/  IADD3.X R15, PT, PT, R99, UR4, RZ, P3, !PT ;  /* 0x00000004630f7c10 */ /* 0x000fc60009ffe4ff */
[----:B------:R-:W-:Y:S01]  /*48a0*/  FMUL R118, R10, 1.4426950216293334961 ;  /* 0x3fb8aa3b0a767820 */ /* 0x000fe20000400000 */
[----:B0-234-:R-:W-:Y:S06]  /*48b0*/  @!P2 BRA `(.L_x_14) ;  /* 0x0000002c00e0a947 */ /* 0x01dfec0003800000 */
.L_x_23:
[----:B------:R-:W-:Y:S01]  /*48c0*/  IADD3 R120, P2, PT, R102, UR25, RZ ;  /* 0x0000001966787c10 */ /* 0x000fe2000ff5e0ff */
[--C-:B------:R-:W-:Y:S01]  /*48d0*/  FFMA R18, R18, UR42, -R73.reuse ;  /* 0x0000002a12127c23 */ /* 0x100fe20008000849 */
[----:B------:R-:W-:Y:S01]  /*48e0*/  IADD3 R122, P3, PT, R100, UR25, RZ ;  /* 0x00000019647a7c10 */ /* 0x000fe2000ff7e0ff */
[----:B------:R0:W2:Y:S01]  /*48f0*/  LDG.E.U8 R15, desc[UR26][R14.64] ;  /* 0x0000001a0e0f7981 */ /* 0x0000a2000c1e1100 */
[----:B------:R-:W-:Y:S01]  /*4900*/  IADD3.X R121, PT, PT, R103, UR4, RZ, P2, !PT ;  /* 0x0000000467797c10 */ /* 0x000fe200097fe4ff */
[--C-:B------:R-:W-:Y:S01]  /*4910*/  FFMA R16, R16, UR42, -R73.reuse ;  /* 0x0000002a10107c23 */ /* 0x100fe20008000849 */
[----:B------:R-:W-:Y:S01]  /*4920*/  IADD3 R12, P2, PT, R106, UR25, RZ ;  /* 0x000000196a0c7c10 */ /* 0x000fe2000ff5e0ff */
[----:B------:R-:W-:Y:S01]  /*4930*/  FMUL R114, R18, 1.4426950216293334961 ;  /* 0x3fb8aa3b12727820 */ /* 0x000fe20000400000 */
[----:B------:R-:W-:Y:S01]  /*4940*/  IADD3.X R123, PT, PT, R101, UR4, RZ, P3, !PT ;  /* 0x00000004657b7c10 */ /* 0x000fe20009ffe4ff */
[----:B------:R-:W3:Y:S01]  /*4950*/  MUFU.EX2 R118, R118 ;  /* 0x0000007600767308 */ /* 0x000ee20000000800 */
[----:B------:R-:W-:Y:S01]  /*4960*/  IADD3.X R13, PT, PT, R107, UR4, RZ, P2, !PT ;  /* 0x000000046b0d7c10 */ /* 0x000fe200097fe4ff */
[--C-:B------:R-:W-:Y:S01]  /*4970*/  FFMA R17, R17, UR42, -R73.reuse ;  /* 0x0000002a11117c23 */ /* 0x100fe20008000849 */
[----:B------:R-:W-:Y:S01]  /*4980*/  IADD3 R18, P2, PT, R104, UR25, RZ ;  /* 0x0000001968127c10 */ /* 0x000fe2000ff5e0ff */
[--C-:B0-----:R-:W-:Y:S01]  /*4990*/  FFMA R14, R19, UR42, -R73.reuse ;  /* 0x0000002a130e7c23 */ /* 0x101fe20008000849 */
[----:B------:R0:W4:Y:S02]  /*49a0*/  LDG.E.U8 R119, desc[UR26][R122.64] ;  /* 0x0000001a7a777981 */ /* 0x000124000c1e1100 */
[----:B------:R-:W-:Y:S01]  /*49b0*/  IADD3.X R19, PT, PT, R105, UR4, RZ, P2, !PT ;  /* 0x0000000469137c10 */ /* 0x000fe200097fe4ff */
[--C-:B------:R-:W-:Y:S01]  /*49c0*/  FFMA R20, R20, UR42, -R73.reuse ;  /* 0x0000002a14147c23 */ /* 0x100fe20008000849 */
[--C-:B------:R-:W-:Y:S01]  /*49d0*/  FFMA R22, R22, UR42, -R73.reuse ;  /* 0x0000002a16167c23 */ /* 0x100fe20008000849 */
[----:B------:R-:W-:Y:S01]  /*49e0*/  FMUL R11, R17, 1.4426950216293334961 ;  /* 0x3fb8aa3b110b7820 */ /* 0x000fe20000400000 */
[----:B------:R-:W-:Y:S01]  /*49f0*/  FFMA R23, R23, UR42, -R73 ;  /* 0x0000002a17177c23 */ /* 0x000fe20008000849 */
[----:B------:R5:W2:Y:S01]  /*4a00*/  LDG.E.U8 R17, desc[UR26][R12.64] ;  /* 0x0000001a0c117981 */ /* 0x000aa2000c1e1100 */
[----:B0-----:R-:W-:Y:S01]  /*4a10*/  IADD3 R122, P2, PT, R96, UR25, RZ ;  /* 0x00000019607a7c10 */ /* 0x001fe2000ff5e0ff */
[----:B------:R-:W-:-:S02]  /*4a20*/  FMUL R10, R16, 1.4426950216293334961 ;  /* 0x3fb8aa3b100a7820 */ /* 0x000fc40000400000 */
[----:B------:R-:W2:Y:S01]  /*4a30*/  LDG.E.U8 R121, desc[UR26][R120.64] ;  /* 0x0000001a78797981 */ /* 0x000ea2000c1e1100 */
[----:B------:R-:W-:Y:S02]  /*4a40*/  IADD3.X R123, PT, PT, R97, UR4, RZ, P2, !PT ;  /* 0x00000004617b7c10 */ /* 0x000fe400097fe4ff */
[----:B------:R-:W-:Y:S01]  /*4a50*/  IADD3 R124, P2, PT, R108, UR25, RZ ;  /* 0x000000196c7c7c10 */ /* 0x000fe2000ff5e0ff */
[----:B-----5:R-:W-:Y:S01]  /*4a60*/  FMUL R12, R20, 1.4426950216293334961 ;  /* 0x3fb8aa3b140c7820 */ /* 0x020fe20000400000 */
[----:B------:R-:W-:Y:S01]  /*4a70*/  FMUL R20, R22, 1.4426950216293334961 ;  /* 0x3fb8aa3b16147820 */ /* 0x000fe20000400000 */
[----:B------:R-:W5:Y:S01]  /*4a80*/  LDG.E.U8 R19, desc[UR26][R18.64] ;  /* 0x0000001a12137981 */ /* 0x000f62000c1e1100 */
[----:B------:R-:W-:Y:S02]  /*4a90*/  IADD3.X R125, PT, PT, R109, UR4, RZ, P2, !PT ;  /* 0x000000046d7d7c10 */ /* 0x000fe400097fe4ff */
[----:B------:R-:W-:Y:S01]  /*4aa0*/  IADD3 R22, P2, PT, R94, UR25, RZ ;  /* 0x000000195e167c10 */ /* 0x000fe2000ff5e0ff */
[----:B------:R-:W-:Y:S01]  /*4ab0*/  FMUL R16, R23, 1.4426950216293334961 ;  /* 0x3fb8aa3b17107820 */ /* 0x000fe20000400000 */
[----:B------:R-:W2:Y:S02]  /*4ac0*/  LDG.E.U8 R123, desc[UR26][R122.64] ;  /* 0x0000001a7a7b7981 */ /* 0x000ea4000c1e1100 */
[----:B------:R-:W-:-:S02]  /*4ad0*/  IADD3.X R23, PT, PT, R95, UR4, RZ, P2, !PT ;  /* 0x000000045f177c10 */ /* 0x000fc400097fe4ff */
[----:B------:R0:W2:Y:S04]  /*4ae0*/  LDG.E.U8 R75, desc[UR26][R124.64] ;  /* 0x0000001a7c4b7981 */ /* 0x0000a8000c1e1100 */
[----:B------:R1:W2:Y:S01]  /*4af0*/  LDG.E.U8 R79, desc[UR26][R22.64] ;  /* 0x0000001a164f7981 */ /* 0x0002a2000c1e1100 */
[----:B------:R-:W-:Y:S01]  /*4b00*/  FMUL R14, R14, 1.4426950216293334961 ;  /* 0x3fb8aa3b0e0e7820 */ /* 0x000fe20000400000 */
[--C-:B------:R-:W-:Y:S01]  /*4b10*/  FFMA R24, R24, UR42, -R73.reuse ;  /* 0x0000002a18187c23 */ /* 0x100fe20008000849 */
[--C-:B------:R-:W-:Y:S01]  /*4b20*/  FFMA R21, R21, UR42, -R73.reuse ;  /* 0x0000002a15157c23 */ /* 0x100fe20008000849 */
[--C-:B------:R-:W-:Y:S01]  /*4b30*/  FFMA R25, R25, UR42, -R73.reuse ;  /* 0x0000002a19197c23 */ /* 0x100fe20008000849 */
[----:B------:R0:W-:Y:S01]  /*4b40*/  MUFU.EX2 R115, R14 ;  /* 0x0000000e00737308 */ /* 0x0001e20000000800 */
[----:B------:R-:W-:Y:S01]  /*4b50*/  FFMA R33, R33, UR42, -R73 ;  /* 0x0000002a21217c23 */ /* 0x000fe20008000849 */
[----:B------:R-:W-:Y:S01]  /*4b60*/  FMUL R13, R21, 1.4426950216293334961 ;  /* 0x3fb8aa3b150d7820 */ /* 0x000fe20000400000 */
[----:B------:R-:W-:-:S02]  /*4b70*/  FMUL R21, R25, 1.4426950216293334961 ;  /* 0x3fb8aa3b19157820 */ /* 0x000fc40000400000 */
[----:B------:R-:W-:Y:S01]  /*4b80*/  FMUL R25, R33, 1.4426950216293334961 ;  /* 0x3fb8aa3b21197820 */ /* 0x000fe20000400000 */
[----:B0-----:R-:W-:Y:S01]  /*4b90*/  FMUL R14, R24, 1.4426950216293334961 ;  /* 0x3fb8aa3b180e7820 */ /* 0x001fe20000400000 */
[----:B-1----:R-:W-:Y:S01]  /*4ba0*/  FADD R24, R4, R5 ;  /* 0x0000000504187221 */ /* 0x002fe20000000000 */
[----:B------:R-:W-:-:S03]  /*4bb0*/  FFMA R28, R28, UR42, -R73 ;  /* 0x0000002a1c1c7c23 */ /* 0x000fc60008000849 */
[----:B------:R-:W-:Y:S01]  /*4bc0*/  FADD R33, R111, R24 ;  /* 0x000000186f217221 */ /* 0x000fe20000000000 */
[----:B------:R0:W-:Y:S03]  /*4bd0*/  MUFU.EX2 R125, R16 ;  /* 0x00000010007d7308 */ /* 0x0001e60000000800 */
[----:B------:R-:W-:Y:S01]  /*4be0*/  FADD R33, R112, R33 ;  /* 0x0000002170217221 */ /* 0x000fe20000000000 */
[--C-:B------:R-:W-:Y:S01]  /*4bf0*/  FFMA R26, R26, UR42, -R73.reuse ;  /* 0x0000002a1a1a7c23 */ /* 0x100fe20008000849 */
[----:B------:R-:W-:Y:S01]  /*4c00*/  FFMA R30, R30, UR42, -R73 ;  /* 0x0000002a1e1e7c23 */ /* 0x000fe20008000849 */
[----:B0-----:R-:W-:Y:S01]  /*4c10*/  FMUL R16, R28, 1.4426950216293334961 ;  /* 0x3fb8aa3b1c107820 */ /* 0x001fe20000400000 */
[----:B------:R-:W-:Y:S01]  /*4c20*/  FADD R28, R6, R33 ;  /* 0x00000021061c7221 */ /* 0x000fe20000000000 */
[--C-:B------:R-:W-:Y:S01]  /*4c30*/  FFMA R34, R34, UR42, -R73.reuse ;  /* 0x0000002a22227c23 */ /* 0x100fe20008000849 */
[----:B------:R-:W-:Y:S01]  /*4c40*/  FMUL R26, R26, 1.4426950216293334961 ;  /* 0x3fb8aa3b1a1a7820 */ /* 0x000fe20000400000 */
[----:B------:R-:W-:Y:S01]  /*4c50*/  FMUL R30, R30, 1.4426950216293334961 ;  /* 0x3fb8aa3b1e1e7820 */ /* 0x000fe20000400000 */
[----:B------:R-:W-:Y:S01]  /*4c60*/  FADD R28, R9, R28 ;  /* 0x0000001c091c7221 */ /* 0x000fe20000000000 */
[----:B------:R-:W-:Y:S01]  /*4c70*/  FMUL R34, R34, 1.4426950216293334961 ;  /* 0x3fb8aa3b22227820 */ /* 0x000fe20000400000 */
[----:B------:R-:W-:Y:S01]  /*4c80*/  MUFU.EX2 R22, R26 ;  /* 0x0000001a00167308 */ /* 0x000fe20000000800 */
[--C-:B------:R-:W-:Y:S01]  /*4c90*/  FFMA R29, R29, UR42, -R73.reuse ;  /* 0x0000002a1d1d7c23 */ /* 0x100fe20008000849 */
[----:B------:R-:W-:Y:S01]  /*4ca0*/  FADD R33, R113, R28 ;  /* 0x0000001c71217221 */ /* 0x000fe20000000000 */
[--C-:B------:R-:W-:Y:S01]  /*4cb0*/  FFMA R31, R31, UR42, -R73.reuse ;  /* 0x0000002a1f1f7c23 */ /* 0x100fe20008000849 */
[----:B------:R-:W-:Y:S01]  /*4cc0*/  FFMA R35, R35, UR42, -R73 ;  /* 0x0000002a23237c23 */ /* 0x000fe20008000849 */
[----:B------:R-:W-:-:S03]  /*4cd0*/  FMUL R23, R29, 1.4426950216293334961 ;  /* 0x3fb8aa3b1d177820 */ /* 0x000fc60000400000 */
[----:B------:R-:W-:Y:S01]  /*4ce0*/  MUFU.EX2 R26, R30 ;  /* 0x0000001e001a7308 */ /* 0x000fe20000000800 */
[----:B------:R-:W-:Y:S01]  /*4cf0*/  FMUL R29, R31, 1.4426950216293334961 ;  /* 0x3fb8aa3b1f1d7820 */ /* 0x000fe20000400000 */
[----:B------:R-:W-:-:S06]  /*4d00*/  FMUL R31, R35, 1.4426950216293334961 ;  /* 0x3fb8aa3b231f7820 */ /* 0x000fcc0000400000 */
[----:B------:R0:W-:Y:S02]  /*4d10*/  MUFU.EX2 R30, R34 ;  /* 0x00000022001e7308 */ /* 0x0001e40000000800 */
[----:B0-----:R-:W-:-:S06]  /*4d20*/  FADD R34, R116, R33 ;  /* 0x0000002174227221 */ /* 0x001fcc0000000000 */
[----:B------:R-:W0:Y:S01]  /*4d30*/  MUFU.EX2 R10, R10 ;  /* 0x0000000a000a7308 */ /* 0x000e220000000800 */
[----:B------:R-:W-:-:S04]  /*4d40*/  FADD R35, R7, R34 ;  /* 0x0000002207237221 */ /* 0x000fc80000000000 */
[----:B------:R-:W-:-:S03]  /*4d50*/  FADD R34, R8, R35 ;  /* 0x0000002308227221 */ /* 0x000fc60000000000 */
[----:B------:R-:W1:Y:S01]  /*4d60*/  MUFU.EX2 R11, R11 ;  /* 0x0000000b000b7308 */ /* 0x000e620000000800 */
[----:B------:R-:W-:-:S07]  /*4d70*/  FADD R35, R117, R34 ;  /* 0x0000002275237221 */ /* 0x000fce0000000000 */
[----:B------:R-:W1:Y:S01]  /*4d80*/  MUFU.EX2 R114, R114 ;  /* 0x0000007200727308 */ /* 0x000e620000000800 */
[----:B---3--:R-:W-:-:S04]  /*4d90*/  FADD R35, R118, R35 ;  /* 0x0000002376237221 */ /* 0x008fc80000000000 */
[----:B0-----:R-:W-:-:S03]  /*4da0*/  FADD R34, R10, R35 ;  /* 0x000000230a227221 */ /* 0x001fc60000000000 */
[----:B------:R-:W0:Y:S01]  /*4db0*/  MUFU.EX2 R12, R12 ;  /* 0x0000000c000c7308 */ /* 0x000e220000000800 */
[----:B-1----:R-:W-:Y:S01]  /*4dc0*/  FADD R35, R11, R34 ;  /* 0x000000220b237221 */ /* 0x002fe20000000000 */
[----:B------:R-:W-:-:S06]  /*4dd0*/  FFMA R37, R37, UR42, -R73 ;  /* 0x0000002a25257c23 */ /* 0x000fcc0008000849 */
[----:B------:R-:W1:Y:S01]  /*4de0*/  MUFU.EX2 R13, R13 ;  /* 0x0000000d000d7308 */ /* 0x000e620000000800 */
[----:B------:R-:W-:Y:S01]  /*4df0*/  FADD R34, R114, R35 ;  /* 0x0000002372227221 */ /* 0x000fe20000000000 */
[----:B------:R-:W-:Y:S01]  /*4e00*/  FMUL R37, R37, 1.4426950216293334961 ;  /* 0x3fb8aa3b25257820 */ /* 0x000fe20000400000 */
[----:B------:R-:W-:-:S05]  /*4e10*/  FFMA R40, R40, UR42, -R73 ;  /* 0x0000002a28287c23 */ /* 0x000fca0008000849 */
[----:B------:R-:W3:Y:S01]  /*4e20*/  MUFU.EX2 R20, R20 ;  /* 0x0000001400147308 */ /* 0x000ee20000000800 */
[----:B------:R-:W-:Y:S01]  /*4e30*/  FADD R35, R115, R34 ;  /* 0x0000002273237221 */ /* 0x000fe20000000000 */
[----:B------:R-:W-:Y:S01]  /*4e40*/  F2FP.SATFINITE.E4M3.F32.PACK_AB_MERGE_C R24, R112, R111, RZ ;  /* 0x0000006f7018723e */ /* 0x000fe200048070ff */
[----:B------:R-:W-:-:S05]  /*4e50*/  FFMA R27, R27, UR42, -R73 ;  /* 0x0000002a1b1b7c23 */ /* 0x000fca0008000849 */
[----:B------:R0:W-:Y:S01]  /*4e60*/  MUFU.EX2 R111, R37 ;  /* 0x00000025006f7308 */ /* 0x0001e20000000800 */
[----:B------:R-:W-:-:S07]  /*4e70*/  FMUL R27, R27, 1.4426950216293334961 ;  /* 0x3fb8aa3b1b1b7820 */ /* 0x000fce0000400000 */
[----:B------:R-:W3:Y:S01]  /*4e80*/  MUFU.EX2 R14, R14 ;  /* 0x0000000e000e7308 */ /* 0x000ee20000000800 */
[----:B0-----:R-:W-:Y:S01]  /*4e90*/  FMUL R37, R40, 1.4426950216293334961 ;  /* 0x3fb8aa3b28257820 */ /* 0x001fe20000400000 */
[----:B------:R-:W-:Y:S01]  /*4ea0*/  FADD R40, R12, R35 ;  /* 0x000000230c287221 */ /* 0x000fe20000000000 */
[----:B------:R-:W-:-:S03]  /*4eb0*/  FFMA R42, R42, UR42, -R73 ;  /* 0x0000002a2a2a7c23 */ /* 0x000fc60008000849 */
[----:B-1----:R-:W-:Y:S02]  /*4ec0*/  FADD R35, R13, R40 ;  /* 0x000000280d237221 */ /* 0x002fe40000000000 */
[----:B------:R-:W0:Y:S02]  /*4ed0*/  MUFU.EX2 R21, R21 ;  /* 0x0000001500157308 */ /* 0x000e240000000800 */
[----:B---3--:R-:W-:Y:S01]  /*4ee0*/  FADD R40, R20, R35 ;  /* 0x0000002314287221 */ /* 0x008fe20000000000 */
[----:B------:R-:W-:Y:S01]  /*4ef0*/  FMUL R42, R42, 1.4426950216293334961 ;  /* 0x3fb8aa3b2a2a7820 */ /* 0x000fe20000400000 */
[--C-:B------:R-:W-:Y:S02]  /*4f00*/  FFMA R32, R32, UR42, -R73.reuse ;  /* 0x0000002a20207c23 */ /* 0x100fe40008000849 */
[----:B------:R-:W-:Y:S02]  /*4f10*/  FADD R35, R125, R40 ;  /* 0x000000287d237221 */ /* 0x000fe40000000000 */
[----:B------:R-:W1:Y:S01]  /*4f20*/  MUFU.EX2 R27, R27 ;  /* 0x0000001b001b7308 */ /* 0x000e620000000800 */
[--C-:B------:R-:W-:Y:S01]  /*4f30*/  FFMA R38, R38, UR42, -R73.reuse ;  /* 0x0000002a26267c23 */ /* 0x100fe20008000849 */
[----:B------:R-:W-:Y:S01]  /*4f40*/  F2FP.SATFINITE.E4M3.F32.PACK_AB_MERGE_C R118, R118, R117, RZ ;  /* 0x000000757676723e */ /* 0x000fe200048070ff */
[----:B------:R-:W-:Y:S01]  /*4f50*/  FFMA R41, R41, UR42, -R73 ;  /* 0x0000002a29297c23 */ /* 0x000fe20008000849 */
[----:B------:R-:W-:Y:S01]  /*4f60*/  FMUL R18, R32, 1.4426950216293334961 ;  /* 0x3fb8aa3b20127820 */ /* 0x000fe20000400000 */
[----:B------:R-:W-:-:S03]  /*4f70*/  FMUL R32, R38, 1.4426950216293334961 ;  /* 0x3fb8aa3b26207820 */ /* 0x000fc60000400000 */
[----:B------:R-:W3:Y:S01]  /*4f80*/  MUFU.EX2 R16, R16 ;  /* 0x0000001000107308 */ /* 0x000ee20000000800 */
[----:B------:R-:W-:-:S07]  /*4f90*/  FMUL R38, R41, 1.4426950216293334961 ;  /* 0x3fb8aa3b29267820 */ /* 0x000fce0000400000 */
[----:B------:R0:W-:Y:S02]  /*4fa0*/  MUFU.EX2 R117, R42 ;  /* 0x0000002a00757308 */ /* 0x0001e40000000800 */
[----:B0-----:R-:W-:-:S06]  /*4fb0*/  FADD R42, R14, R35 ;  /* 0x000000230e2a7221 */ /* 0x001fcc0000000000 */
[----:B------:R-:W0:Y:S01]  /*4fc0*/  MUFU.EX2 R23, R23 ;  /* 0x0000001700177308 */ /* 0x000e220000000800 */
[----:B------:R-:W-:-:S04]  /*4fd0*/  FADD R41, R21, R42 ;  /* 0x0000002a15297221 */ /* 0x000fc80000000000 */
[----:B------:R-:W-:-:S03]  /*4fe0*/  FADD R42, R22, R41 ;  /* 0x00000029162a7221 */ /* 0x000fc60000000000 */
[----:B------:R-:W0:Y:S01]  /*4ff0*/  MUFU.EX2 R29, R29 ;  /* 0x0000001d001d7308 */ /* 0x000e220000000800 */
[----:B-1----:R-:W-:Y:S01]  /*5000*/  FADD R41, R27, R42 ;  /* 0x0000002a1b297221 */ /* 0x002fe20000000000 */
[----:B------:R-:W-:-:S03]  /*5010*/  FFMA R43, R43, UR42, -R73 ;  /* 0x0000002a2b2b7c23 */ /* 0x000fc60008000849 */
[----:B---3--:R-:W-:-:S03]  /*5020*/  FADD R42, R16, R41 ;  /* 0x00000029102a7221 */ /* 0x008fc60000000000 */
[----:B------:R-:W1:Y:S01]  /*5030*/  MUFU.EX2 R18, R18 ;  /* 0x0000001200127308 */ /* 0x000e620000000800 */
[----:B------:R-:W-:Y:S01]  /*5040*/  FMUL R34, R43, 1.4426950216293334961 ;  /* 0x3fb8aa3b2b227820 */ /* 0x000fe20000400000 */
[----:B------:R-:W-:Y:S01]  /*5050*/  FFMA R36, R36, UR42, -R73 ;  /* 0x0000002a24247c23 */ /* 0x000fe20008000849 */
[----:B0-----:R-:W-:-:S05]  /*5060*/  FADD R43, R23, R42 ;  /* 0x0000002a172b7221 */ /* 0x001fca0000000000 */
[----:B------:R-:W0:Y:S01]  /*5070*/  MUFU.EX2 R25, R25 ;  /* 0x0000001900197308 */ /* 0x000e220000000800 */
[----:B------:R-:W-:Y:S01]  /*5080*/  FADD R42, R26, R43 ;  /* 0x0000002b1a2a7221 */ /* 0x000fe20000000000 */
[----:B------:R-:W-:Y:S01]  /*5090*/  FMUL R36, R36, 1.4426950216293334961 ;  /* 0x3fb8aa3b24247820 */ /* 0x000fe20000400000 */
[----:B------:R-:W-:Y:S02]  /*50a0*/  FFMA R46, R46, UR42, -R73 ;  /* 0x0000002a2e2e7c23 */ /* 0x000fe40008000849 */
[----:B------:R-:W-:-:S03]  /*50b0*/  FADD R43, R29, R42 ;  /* 0x0000002a1d2b7221 */ /* 0x000fc60000000000 */
[----:B------:R-:W3:Y:S01]  /*50c0*/  MUFU.EX2 R31, R31 ;  /* 0x0000001f001f7308 */ /* 0x000ee20000000800 */
[----:B------:R-:W-:Y:S01]  /*50d0*/  FMUL R35, R46, 1.4426950216293334961 ;  /* 0x3fb8aa3b2e237820 */ /* 0x000fe20000400000 */
[----:B-1----:R-:W-:Y:S01]  /*50e0*/  FADD R46, R18, R43 ;  /* 0x0000002b122e7221 */ /* 0x002fe20000000000 */
[----:B------:R-:W-:-:S05]  /*50f0*/  FFMA R39, R39, UR42, -R73 ;  /* 0x0000002a27277c23 */ /* 0x000fca0008000849 */
[----:B------:R-:W1:Y:S01]  /*5100*/  MUFU.EX2 R36, R36 ;  /* 0x0000002400247308 */ /* 0x000e620000000800 */
[----:B0-----:R-:W-:Y:S01]  /*5110*/  FADD R43, R25, R46 ;  /* 0x0000002e192b7221 */ /* 0x001fe20000000000 */
[----:B------:R-:W-:-:S03]  /*5120*/  FMUL R33, R39, 1.4426950216293334961 ;  /* 0x3fb8aa3b27217820 */ /* 0x000fc60000400000 */
[----:B------:R-:W-:-:S03]  /*5130*/  FADD R46, R30, R43 ;  /* 0x0000002b1e2e7221 */ /* 0x000fc60000000000 */
[----:B------:R-:W0:Y:S01]  /*5140*/  MUFU.EX2 R32, R32 ;  /* 0x0000002000207308 */ /* 0x000e220000000800 */
[--C-:B------:R-:W-:Y:S01]  /*5150*/  FFMA R48, R48, UR42, -R73.reuse ;  /* 0x0000002a30307c23 */ /* 0x100fe20008000849 */
[----:B---3--:R-:W-:Y:S01]  /*5160*/  FADD R43, R31, R46 ;  /* 0x0000002e1f2b7221 */ /* 0x008fe20000000000 */
[--C-:B------:R-:W-:Y:S01]  /*5170*/  FFMA R44, R44, UR42, -R73.reuse ;  /* 0x0000002a2c2c7c23 */ /* 0x100fe20008000849 */
[----:B------:R-:W-:-:S04]  /*5180*/  FFMA R47, R47, UR42, -R73 ;  /* 0x0000002a2f2f7c23 */ /* 0x000fc80008000849 */
[----:B------:R-:W3:Y:S01]  /*5190*/  MUFU.EX2 R33, R33 ;  /* 0x0000002100217308 */ /* 0x000ee20000000800 */
[----:B------:R-:W-:Y:S01]  /*51a0*/  FMUL R41, R48, 1.4426950216293334961 ;  /* 0x3fb8aa3b30297820 */ /* 0x000fe20000400000 */
[----:B-1----:R-:W-:Y:S01]  /*51b0*/  FADD R48, R36, R43 ;  /* 0x0000002b24307221 */ /* 0x002fe20000000000 */
[----:B------:R-:W-:Y:S01]  /*51c0*/  FMUL R39, R44, 1.4426950216293334961 ;  /* 0x3fb8aa3b2c277820 */ /* 0x000fe20000400000 */
[----:B------:R-:W-:-:S04]  /*51d0*/  FMUL R44, R47, 1.4426950216293334961 ;  /* 0x3fb8aa3b2f2c7820 */ /* 0x000fc80000400000 */
[----:B------:R-:W1:Y:S01]  /*51e0*/  MUFU.EX2 R37, R37 ;  /* 0x0000002500257308 */ /* 0x000e620000000800 */
[----:B------:R-:W-:Y:S01]  /*51f0*/  FADD R47, R111, R48 ;  /* 0x000000306f2f7221 */ /* 0x000fe20000000000 */
[----:B------:R-:W-:-:S06]  /*5200*/  FFMA R45, R45, UR42, -R73 ;  /* 0x0000002a2d2d7c23 */ /* 0x000fcc0008000849 */
[----:B------:R-:W1:Y:S01]  /*5210*/  MUFU.EX2 R38, R38 ;  /* 0x0000002600267308 */ /* 0x000e620000000800 */
[----:B0-----:R-:W-:Y:S01]  /*5220*/  FADD R48, R32, R47 ;  /* 0x0000002f20307221 */ /* 0x001fe20000000000 */
[----:B------:R-:W-:-:S03]  /*5230*/  FMUL R40, R45, 1.4426950216293334961 ;  /* 0x3fb8aa3b2d287820 */ /* 0x000fc60000400000 */
[----:B---3--:R-:W-:-:S03]  /*5240*/  FADD R48, R33, R48 ;  /* 0x0000003021307221 */ /* 0x008fc60000000000 */
[----:B------:R-:W0:Y:S01]  /*5250*/  MUFU.EX2 R34, R34 ;  /* 0x0000002200227308 */ /* 0x000e220000000800 */
[----:B-1----:R-:W-:-:S07]  /*5260*/  FADD R47, R37, R48 ;  /* 0x00000030252f7221 */ /* 0x002fce0000000000 */
[----:B------:R-:W1:Y:S01]  /*5270*/  MUFU.EX2 R39, R39 ;  /* 0x0000002700277308 */ /* 0x000e620000000800 */
[----:B------:R-:W-:Y:S01]  /*5280*/  FADD R48, R38, R47 ;  /* 0x0000002f26307221 */ /* 0x000fe20000000000 */
[----:B------:R-:W-:-:S06]  /*5290*/  FFMA R49, R49, UR42, -R73 ;  /* 0x0000002a31317c23 */ /* 0x000fcc0008000849 */
[----:B------:R-:W3:Y:S01]  /*52a0*/  MUFU.EX2 R40, R40 ;  /* 0x0000002800287308 */ /* 0x000ee20000000800 */
[----:B------:R-:W-:Y:S01]  /*52b0*/  FADD R47, R117, R48 ;  /* 0x00000030752f7221 */ /* 0x000fe20000000000 */
[----:B------:R-:W-:-:S06]  /*52c0*/  FMUL R42, R49, 1.4426950216293334961 ;  /* 0x3fb8aa3b312a7820 */ /* 0x000fcc0000400000 */
[----:B------:R-:W3:Y:S01]  /*52d0*/  MUFU.EX2 R35, R35 ;  /* 0x0000002300237308 */ /* 0x000ee20000000800 */
[----:B0-----:R-:W-:Y:S01]  /*52e0*/  FADD R48, R34, R47 ;  /* 0x0000002f22307221 */ /* 0x001fe20000000000 */
[----:B------:R-:W-:-:S06]  /*52f0*/  FFMA R50, R50, UR42, -R73 ;  /* 0x0000002a32327c23 */ /* 0x000fcc0008000849 */
[----:B------:R-:W0:Y:S01]  /*5300*/  MUFU.EX2 R44, R44 ;  /* 0x0000002c002c7308 */ /* 0x000e220000000800 */
[----:B-1----:R-:W-:Y:S01]  /*5310*/  FADD R47, R39, R48 ;  /* 0x00000030272f7221 */ /* 0x002fe20000000000 */
[----:B------:R-:W-:Y:S01]  /*5320*/  FMUL R45, R50, 1.4426950216293334961 ;  /* 0x3fb8aa3b322d7820 */ /* 0x000fe20000400000 */
[----:B------:R-:W-:-:S05]  /*5330*/  FFMA R51, R51, UR42, -R73 ;  /* 0x0000002a33337c23 */ /* 0x000fca0008000849 */
[----:B------:R-:W1:Y:S01]  /*5340*/  MUFU.EX2 R41, R41 ;  /* 0x0000002900297308 */ /* 0x000e620000000800 */
[----:B---3--:R-:W-:Y:S01]  /*5350*/  FADD R48, R40, R47 ;  /* 0x0000002f28307221 */ /* 0x008fe20000000000 */
[----:B------:R-:W-:Y:S01]  /*5360*/  FMUL R46, R51, 1.4426950216293334961 ;  /* 0x3fb8aa3b332e7820 */ /* 0x000fe20000400000 */
[----:B------:R-:W-:-:S05]  /*5370*/  FFMA R52, R52, UR42, -R73 ;  /* 0x0000002a34347c23 */ /* 0x000fca0008000849 */
[----:B------:R-:W3:Y:S01]  /*5380*/  MUFU.EX2 R42, R42 ;  /* 0x0000002a002a7308 */ /* 0x000ee20000000800 */
[----:B------:R-:W-:Y:S01]  /*5390*/  FADD R47, R35, R48 ;  /* 0x00000030232f7221 */ /* 0x000fe20000000000 */
[----:B------:R-:W-:Y:S01]  /*53a0*/  FMUL R43, R52, 1.4426950216293334961 ;  /* 0x3fb8aa3b342b7820 */ /* 0x000fe20000400000 */
[----:B------:R-:W-:-:S05]  /*53b0*/  FFMA R53, R53, UR42, -R73 ;  /* 0x0000002a35357c23 */ /* 0x000fca0008000849 */
[----:B------:R-:W2:Y:S01]  /*53c0*/  MUFU.EX2 R45, R45 ;  /* 0x0000002d002d7308 */ /* 0x000ea20000000800 */
[----:B0-----:R-:W-:Y:S01]  /*53d0*/  FADD R48, R44, R47 ;  /* 0x0000002f2c307221 */ /* 0x001fe20000000000 */
[----:B------:R-:W-:Y:S01]  /*53e0*/  FFMA R54, R54, UR42, -R73 ;  /* 0x0000002a36367c23 */ /* 0x000fe20008000849 */
[----:B------:R-:W-:-:S05]  /*53f0*/  FMUL R53, R53, 1.4426950216293334961 ;  /* 0x3fb8aa3b35357820 */ /* 0x000fca0000400000 */
        /* <DEDUP_REMOVED lines=8> */
[----:B------:R3:W1:Y:S01]  /*5480*/  MUFU.EX2 R112, R53 ;  /* 0x0000003500707308 */ /* 0x0006620000000800 */
[----:B--2---:R-:W-:Y:S01]  /*5490*/  FADD R51, R45, R48 ;  /* 0x000000302d337221 */ /* 0x004fe20000000000 */
        /* <DEDUP_REMOVED lines=8> */
[----:B---3--:R-:W-:Y:S01]  /*5520*/  FMUL R53, R58, 1.4426950216293334961 ;  /* 0x3fb8aa3b3a357820 */ /* 0x008fe20000400000 */
[----:B------:R-:W-:Y:S01]  /*5530*/  FFMA R59, R59, UR42, -R73 ;  /* 0x0000002a3b3b7c23 */ /* 0x000fe20008000849 */
[----:B------:R-:W-:-:S04]  /*5540*/  F2FP.SATFINITE.E4M3.F32.PACK_AB_MERGE_C R28, R116, R113, RZ ;  /* 0x00000071741c723e */ /* 0x000fc800048070ff */
[----:B------:R-:W1:Y:S01]  /*5550*/  MUFU.EX2 R56, R56 ;  /* 0x0000003800387308 */ /* 0x000e620000000800 */
[----:B------:R-:W-:Y:S01]  /*5560*/  F2FP.SATFINITE.E4M3.F32.PACK_AB_MERGE_C R48, R125, R20, RZ ;  /* 0x000000147d30723e */ /* 0x000fe200048070ff */
[----:B------:R-:W-:Y:S01]  /*5570*/  FADD R20, R112, R51 ;  /* 0x0000003370147221 */ /* 0x000fe20000000000 */
[----:B------:R-:W-:Y:S01]  /*5580*/  FMUL R54, R59, 1.4426950216293334961 ;  /* 0x3fb8aa3b3b367820 */ /* 0x000fe20000400000 */
[----:B------:R-:W-:-:S04]  /*5590*/  F2FP.SATFINITE.E4M3.F32.PACK_AB_MERGE_C R22, R27, R22, RZ ;  /* 0x000000161b16723e */ /* 0x000fc800048070ff */
[----:B------:R-:W3:Y:S01]  /*55a0*/  MUFU.EX2 R113, R57 ;  /* 0x0000003900717308 */ /* 0x000ee20000000800 */
[----:B--2---:R-:W-:-:S07]  /*55b0*/  FADD R27, R49, R20 ;  /* 0x00000014311b7221 */ /* 0x004fce0000000000 */
[----:B------:R-:W2:Y:S01]  /*55c0*/  MUFU.EX2 R53, R53 ;  /* 0x0000003500357308 */ /* 0x000ea20000000800 */
[----:B0-----:R-:W-:-:S07]  /*55d0*/  FADD R27, R50, R27 ;  /* 0x0000001b321b7221 */ /* 0x001fce0000000000 */
[----:B------:R-:W0:Y:S01]  /*55e0*/  MUFU.EX2 R54, R54 ;  /* 0x0000003600367308 */ /* 0x000e220000000800 */
[----:B-1----:R-:W-:Y:S01]  /*55f0*/  FADD R20, R56, R27 ;  /* 0x0000001b38147221 */ /* 0x002fe20000000000 */
[----:B------:R-:W-:-:S03]  /*5600*/  FFMA R61, R61, UR42, -R73 ;  /* 0x0000002a3d3d7c23 */ /* 0x000fc60008000849 */
[----:B---3--:R-:W-:Y:S01]  /*5610*/  FADD R20, R113, R20 ;  /* 0x0000001471147221 */ /* 0x008fe20000000000 */
[----:B------:R-:W-:Y:S01]  /*5620*/  F2FP.SATFINITE.E4M3.F32.PACK_AB_MERGE_C R47, R115, R114, RZ ;  /* 0x00000072732f723e */ /* 0x000fe200048070ff */
[----:B------:R-:W-:Y:S01]  /*5630*/  FMUL R59, R61, 1.4426950216293334961 ;  /* 0x3fb8aa3b3d3b7820 */ /* 0x000fe20000400000 */
[--C-:B------:R-:W-:Y:S01]  /*5640*/  FFMA R62, R62, UR42, -R73.reuse ;  /* 0x0000002a3e3e7c23 */ /* 0x100fe20008000849 */
[--C-:B------:R-:W-:Y:S01]  /*5650*/  FFMA R60, R60, UR42, -R73.reuse ;  /* 0x0000002a3c3c7c23 */ /* 0x100fe20008000849 */
[----:B--2---:R-:W-:Y:S01]  /*5660*/  FADD R61, R53, R20 ;  /* 0x00000014353d7221 */ /* 0x004fe20000000000 */
[--C-:B------:R-:W-:Y:S01]  /*5670*/  FFMA R63, R63, UR42, -R73.reuse ;  /* 0x0000002a3f3f7c23 */ /* 0x100fe20008000849 */
[--C-:B------:R-:W-:Y:S01]  /*5680*/  FFMA R66, R66, UR42, -R73.reuse ;  /* 0x0000002a42427c23 */ /* 0x100fe20008000849 */
[----:B------:R-:W-:Y:S01]  /*5690*/  FFMA R67, R67, UR42, -R73 ;  /* 0x0000002a43437c23 */ /* 0x000fe20008000849 */
[----:B------:R-:W-:Y:S01]  /*56a0*/  F2FP.SATFINITE.E4M3.F32.PACK_AB_MERGE_C R115, R44, R35, RZ ;  /* 0x000000232c73723e */ /* 0x000fe200048070ff */
[----:B------:R-:W-:Y:S01]  /*56b0*/  FMUL R52, R62, 1.4426950216293334961 ;  /* 0x3fb8aa3b3e347820 */ /* 0x000fe20000400000 */
[----:B------:R-:W-:Y:S01]  /*56c0*/  F2FP.SATFINITE.E4M3.F32.PACK_AB_MERGE_C R114, R46, R45, RZ ;  /* 0x0000002d2e72723e */ /* 0x000fe200048070ff */
[----:B------:R-:W-:Y:S01]  /*56d0*/  FMUL R58, R60, 1.4426950216293334961 ;  /* 0x3fb8aa3b3c3a7820 */ /* 0x000fe20000400000 */
[----:B------:R-:W-:Y:S01]  /*56e0*/  F2FP.SATFINITE.E4M3.F32.PACK_AB_MERGE_C R45, R9, R6, R28 ;  /* 0x00000006092d723e */ /* 0x000fe2000480701c */
[----:B0-----:R-:W-:Y:S01]  /*56f0*/  FADD R61, R54, R61 ;  /* 0x0000003d363d7221 */ /* 0x001fe20000000000 */
[----:B------:R-:W-:-:S02]  /*5700*/  F2FP.SATFINITE.E4M3.F32.PACK_AB_MERGE_C R44, R5, R4, R24 ;  /* 0x00000004052c723e */ /* 0x000fc40004807018 */
[----:B------:R-:W-:Y:S02]  /*5710*/  F2FP.SATFINITE.E4M3.F32.PACK_AB_MERGE_C R46, R8, R7, R118 ;  /* 0x00000007082e723e */ /* 0x000fe40004807076 */
[----:B------:R-:W-:Y:S01]  /*5720*/  F2FP.SATFINITE.E4M3.F32.PACK_AB_MERGE_C R47, R11, R10, R47 ;  /* 0x0000000a0b2f723e */ /* 0x000fe2000480702f */
[----:B------:R-:W-:Y:S01]  /*5730*/  FMUL R55, R66, 1.4426950216293334961 ;  /* 0x3fb8aa3b42377820 */ /* 0x000fe20000400000 */
[----:B------:R-:W-:Y:S01]  /*5740*/  F2FP.SATFINITE.E4M3.F32.PACK_AB_MERGE_C R62, R54, R53, RZ ;  /* 0x00000035363e723e */ /* 0x000fe200048070ff */
[----:B------:R-:W-:Y:S01]  /*5750*/  FMUL R53, R63, 1.4426950216293334961 ;  /* 0x3fb8aa3b3f357820 */ /* 0x000fe20000400000 */
[----:B------:R-:W-:Y:S01]  /*5760*/  F2FP.SATFINITE.E4M3.F32.PACK_AB_MERGE_C R26, R29, R26, RZ ;  /* 0x0000001a1d1a723e */ /* 0x000fe200048070ff */
[----:B------:R-:W-:Y:S01]  /*5770*/  FMUL R54, R67, 1.4426950216293334961 ;  /* 0x3fb8aa3b43367820 */ /* 0x000fe20000400000 */
[--C-:B------:R-:W-:Y:S01]  /*5780*/  FFMA R64, R64, UR42, -R73.reuse ;  /* 0x0000002a40407c23 */ /* 0x100fe20008000849 */
[----:B------:R-:W-:Y:S01]  /*5790*/  FFMA R65, R65, UR42, -R73 ;  /* 0x0000002a41417c23 */ /* 0x000fe20008000849 */
[----:B------:R-:W-:Y:S01]  /*57a0*/  F2FP.SATFINITE.E4M3.F32.PACK_AB_MERGE_C R51, R31, R30, RZ ;  /* 0x0000001e1f33723e */ /* 0x000fe200048070ff */
[----:B------:R-:W-:Y:S01]  /*57b0*/  STS.U8 [R2+UR12+0x7000], R15 ;  /* 0x0070000f02007988 */ /* 0x000fe2000800000c */
[----:B------:R-:W-:-:S03]  /*57c0*/  FADD R57, -R73, R110 ;  /* 0x0000006e49397221 */ /* 0x000fc60000000100 */
[----:B------:R-:W-:Y:S01]  /*57d0*/  STS.U8 [R2+UR12+0x7200], R121 ;  /* 0x0072007902007988 */ /* 0x000fe2000800000c */
[----:B------:R-:W-:-:S03]  /*57e0*/  F2FP.SATFINITE.E4M3.F32.PACK_AB_MERGE_C R60, R50, R49, RZ ;  /* 0x00000031323c723e */ /* 0x000fc600048070ff */
[----:B----4-:R-:W-:Y:S01]  /*57f0*/  STS.U8 [R2+UR12+0x7400], R119 ;  /* 0x0074007702007988 */ /* 0x010fe2000800000c */
[----:B------:R-:W-:-:S03]  /*5800*/  FMUL R63, R64, 1.4426950216293334961 ;  /* 0x3fb8aa3b403f7820 */ /* 0x000fc60000400000 */
[----:B------:R-:W-:Y:S01]  /*5810*/  STS.U8 [R2+UR12+0x7600], R17 ;  /* 0x0076001102007988 */ /* 0x000fe2000800000c */
[----:B------:R-:W0:Y:S03]  /*5820*/  MUFU.EX2 R58, R58 ;  /* 0x0000003a003a7308 */ /* 0x000e260000000800 */
[----:B-----5:R1:W-:Y:S01]  /*5830*/  STS.U8 [R72+UR12+0x7100], R19 ;  /* 0x0071001348007988 */ /* 0x0203e2000800000c */
[----:B------:R-:W-:-:S03]  /*5840*/  F2FP.SATFINITE.E4M3.F32.PACK_AB_MERGE_C R116, R33, R32, RZ ;  /* 0x000000202174723e */ /* 0x000fc600048070ff */
[----:B------:R-:W-:Y:S01]  /*5850*/  STS.U8 [R72+UR12+0x7300], R123 ;  /* 0x0073007b48007988 */ /* 0x000fe2000800000c */
[----:B------:R-:W-:-:S03]  /*5860*/  F2FP.SATFINITE.E4M3.F32.PACK_AB_MERGE_C R117, R34, R117, RZ ;  /* 0x000000752275723e */ /* 0x000fc600048070ff */
[----:B------:R-:W-:Y:S01]  /*5870*/  STS.U8 [R72+UR12+0x7500], R75 ;  /* 0x0075004b48007988 */ /* 0x000fe2000800000c */
[----:B------:R-:W-:-:S03]  /*5880*/  F2FP.SATFINITE.E4M3.F32.PACK_AB_MERGE_C R49, R21, R14, R22 ;  /* 0x0000000e1531723e */ /* 0x000fc60004807016 */
[----:B------:R-:W-:Y:S01]  /*5890*/  STS.U8 [R72+UR12+0x7700], R79 ;  /* 0x0077004f48007988 */ /* 0x000fe2000800000c */
[----:B------:R-:W-:-:S03]  /*58a0*/  F2FP.SATFINITE.E4M3.F32.PACK_AB_MERGE_C R48, R13, R12, R48 ;  /* 0x0000000c0d30723e */ /* 0x000fc60004807030 */
[----:B------:R2:W-:Y:S01]  /*58b0*/  STS.128 [R68+UR12], R44 ;  /* 0x0000002c44007988 */ /* 0x0005e20008000c0c */
[----:B------:R-:W-:Y:S01]  /*58c0*/  F2FP.SATFINITE.E4M3.F32.PACK_AB_MERGE_C R50, R23, R16, R26 ;  /* 0x000000101732723e */ /* 0x000fe2000480701a */
[----:B------:R-:W-:Y:S01]  /*58d0*/  MUFU.EX2 R52, R52 ;  /* 0x0000003400347308 */ /* 0x000fe20000000800 */
[----:B------:R-:W-:Y:S01]  /*58e0*/  F2FP.SATFINITE.E4M3.F32.PACK_AB_MERGE_C R51, R25, R18, R51 ;  /* 0x000000121933723e */ /* 0x000fe20004807033 */
[----:B------:R-:W-:Y:S01]  /*58f0*/  FMUL R57, R57, 1.4426950216293334961 ;  /* 0x3fb8aa3b39397820 */ /* 0x000fe20000400000 */
[----:B-1----:R-:W1:Y:S05]  /*5900*/  LDTM.x32 R4, tmem[UR14] ;  /* 0x0000000e000479ee */ /* 0x002e6a00082c0000 */
[----:B------:R-:W3:Y:S01]  /*5910*/  MUFU.EX2 R53, R53 ;  /* 0x0000003500357308 */ /* 0x000ee20000000800 */
[----:B--2---:R-:W-:-:S07]  /*5920*/  FMUL R44, R65, 1.4426950216293334961 ;  /* 0x3fb8aa3b412c7820 */ /* 0x004fce0000400000 */
[----:B------:R-:W-:Y:S08]  /*5930*/  MUFU.EX2 R55, R55 ;  /* 0x0000003700377308 */ /* 0x000ff00000000800 */
[----:B------:R-:W2:Y:S08]  /*5940*/  MUFU.EX2 R54, R54 ;  /* 0x0000003600367308 */ /* 0x000eb00000000800 */
[----:B------:R-:W4:Y:S08]  /*5950*/  MUFU.EX2 R59, R59 ;  /* 0x0000003b003b7308 */ /* 0x000f300000000800 */
[----:B------:R-:W-:Y:S08]  /*5960*/  MUFU.EX2 R63, R63 ;  /* 0x0000003f003f7308 */ /* 0x000ff00000000800 */
[----:B------:R-:W5:Y:S01]  /*5970*/  MUFU.EX2 R44, R44 ;  /* 0x0000002c002c7308 */ /* 0x000f620000000800 */
[----:B------:R-:W-:-:S07]  /*5980*/  F2FP.SATFINITE.E4M3.F32.PACK_AB_MERGE_C R37, R38, R37, R117 ;  /* 0x000000252625723e */ /* 0x000fce0004807075 */
[----:B------:R-:W1:Y:S01]  /*5990*/  MUFU.EX2 R57, R57 ;  /* 0x0000003900397308 */ /* 0x000e620000000800 */
[----:B------:R-:W-:Y:S02]  /*59a0*/  F2FP.SATFINITE.E4M3.F32.PACK_AB_MERGE_C R38, R40, R39, R115 ;  /* 0x000000272826723e */ /* 0x000fe40004807073 */
[----:B------:R-:W-:Y:S01]  /*59b0*/  F2FP.SATFINITE.E4M3.F32.PACK_AB_MERGE_C R39, R42, R41, R114 ;  /* 0x000000292a27723e */ /* 0x000fe20004807072 */
[----:B0-----:R-:W-:Y:S01]  /*59c0*/  FADD R42, R58, R61 ;  /* 0x0000003d3a2a7221 */ /* 0x001fe20000000000 */
[----:B------:R-:W-:Y:S02]  /*59d0*/  F2FP.SATFINITE.E4M3.F32.PACK_AB_MERGE_C R41, R113, R56, R62 ;  /* 0x000000387129723e */ /* 0x000fe4000480703e */
[----:B------:R-:W-:Y:S02]  /*59e0*/  F2FP.SATFINITE.E4M3.F32.PACK_AB_MERGE_C R40, R112, R43, R60 ;  /* 0x0000002b7028723e */ /* 0x000fe4000480703c */
[----:B---3--:R-:W-:Y:S02]  /*59f0*/  F2FP.SATFINITE.E4M3.F32.PACK_AB_MERGE_C R56, R53, R52, RZ ;  /* 0x000000343538723e */ /* 0x008fe400048070ff */
[----:B--2---:R-:W-:Y:S01]  /*5a00*/  F2FP.SATFINITE.E4M3.F32.PACK_AB_MERGE_C R43, R54, R55, RZ ;  /* 0x00000037362b723e */ /* 0x004fe200048070ff */
[----:B----4-:R-:W-:Y:S01]  /*5a10*/  FADD R45, R59, R42 ;  /* 0x0000002a3b2d7221 */ /* 0x010fe20000000000 */
[----:B------:R-:W-:-:S02]  /*5a20*/  F2FP.SATFINITE.E4M3.F32.PACK_AB_MERGE_C R36, R111, R36, R116 ;  /* 0x000000246f24723e */ /* 0x000fc40004807074 */
[----:B------:R-:W-:Y:S02]  /*5a30*/  F2FP.SATFINITE.E4M3.F32.PACK_AB_MERGE_C R42, R59, R58, R56 ;  /* 0x0000003a3b2a723e */ /* 0x000fe40004807038 */
[----:B-----5:R-:W-:Y:S01]  /*5a40*/  F2FP.SATFINITE.E4M3.F32.PACK_AB_MERGE_C R43, R44, R63, R43 ;  /* 0x0000003f2c2b723e */ /* 0x020fe2000480702b */
[----:B------:R0:W-:Y:S01]  /*5a50*/  STS.128 [R71+UR12], R48 ;  /* 0x0000003047007988 */ /* 0x0001e20008000c0c */
[C---:B-1----:R-:W-:Y:S01]  /*5a60*/  FMUL R4, R57.reuse, R4 ;  /* 0x0000000439047220 */ /* 0x042fe20000400000 */
        /* <DEDUP_REMOVED lines=30> */
[----:B------:R-:W-:Y:S01]  /*5c50*/  FMUL R35, R57, R35 ;  /* 0x0000002339237220 */ /* 0x000fe20000400000 */
[----:B------:R0:W-:Y:S04]  /*5c60*/  STS.128 [R70+UR12], R36 ;  /* 0x0000002446007988 */ /* 0x0001e80008000c0c */
[----:B------:R0:W-:Y:S01]  /*5c70*/  STS.128 [R69+UR12], R40 ;  /* 0x0000002845007988 */ /* 0x0001e20008000c0c */
[----:B------:R-:W-:Y:S01]  /*5c80*/  NOP ;  /* 0x0000000000007918 */ /* 0x000fe20000000000 */
[----:B------:R0:W-:Y:S01]  /*5c90*/  STTM.x32 tmem[UR14], R4 ;  /* 0x00000004000079ed */ /* 0x0001e200082c000e */
[----:B------:R-:W1:Y:S02]  /*5ca0*/  FENCE.VIEW.ASYNC.T ;  /* 0x00000000000073c6 */ /* 0x000e640000000200 */
[----:B-1----:R-:W-:Y:S06]  /*5cb0*/  BAR.SYNC.DEFER_BLOCKING 0x0 ;  /* 0x0000000000007b1d */ /* 0x002fec0000010000 */
[----:B------:R1:W-:Y:S06]  /*5cc0*/  MEMBAR.ALL.CTA ;  /* 0x0000000000007992 */ /* 0x0003ec0000008000 */
[----:B-1----:R-:W1:Y:S01]  /*5cd0*/  FENCE.VIEW.ASYNC.S ;  /* 0x00000000000073c6 */ /* 0x002e620000000000 */
[----:B------:R-:W-:-:S04]  /*5ce0*/  FADD R52, R52, R45 ;  /* 0x0000002d34347221 */ /* 0x000fc80000000000 */
[----:B------:R-:W-:-:S04]  /*5cf0*/  FADD R52, R53, R52 ;  /* 0x0000003435347221 */ /* 0x000fc80000000000 */
[----:B------:R-:W-:-:S04]  /*5d00*/  FADD R63, R63, R52 ;  /* 0x000000343f3f7221 */ /* 0x000fc80000000000 */
[----:B------:R-:W-:Y:S01]  /*5d10*/  FADD R44, R44, R63 ;  /* 0x0000003f2c2c7221 */ /* 0x000fe20000000000 */
[----:B------:R-:W-:-:S03]  /*5d20*/  ULEA UR15, UR24, UR12, 0x3 ;  /* 0x0000000c180f7291 */ /* 0x000fc6000f8e18ff */
[----:B------:R-:W-:Y:S01]  /*5d30*/  FADD R55, R55, R44 ;  /* 0x0000002c37377221 */ /* 0x000fe20000000000 */
[----:B------:R-:W-:-:S03]  /*5d40*/  UIADD3 UR15, UPT, UPT, UR15, 0x7800, URZ ;  /* 0x000078000f0f7890 */ /* 0x000fc6000fffe0ff */
[----:B------:R-:W-:Y:S01]  /*5d50*/  FADD R54, R54, R55 ;  /* 0x0000003736367221 */ /* 0x000fe20000000000 */
[----:B------:R-:W-:Y:S01]  /*5d60*/  UMOV UR4, UR5 ;  /* 0x0000000500047c82 */ /* 0x000fe20008000000 */
[----:B-1----:R-:W-:Y:S06]  /*5d70*/  BAR.SYNC.DEFER_BLOCKING 0x0 ;  /* 0x0000000000007b1d */ /* 0x002fec0000010000 */
[----:B------:R-:W-:Y:S05]  /*5d80*/  BRA.U UP1, `(.L_x_15) ;  /* 0x0000000101547547 */ /* 0x000fea000b800000 */
[----:B------:R-:W-:Y:S02]  /*5d90*/  UIADD3 UR43, UPT, UPT, UR10, 0x20, URZ ;  /* 0x000000200a2b7890 */ /* 0x000fe4000fffe0ff */
[----:B------:R-:W-:Y:S01]  /*5da0*/  UIADD3 UR48, UPT, UPT, UR10, 0x20, URZ ;  /* 0x000000200a307890 */ /* 0x000fe2000fffe0ff */
[----:B------:R-:W-:Y:S01]  /*5db0*/  UMOV UR30, 0x0 ;  /* 0x00000000001e7882 */ /* 0x000fe20000000000 */
[----:B------:R-:W-:Y:S01]  /*5dc0*/  UMOV UR31, 0x8080010 ;  /* 0x08080010001f7882 */ /* 0x000fe20000000000 */
[----:B------:R-:W-:Y:S01]  /*5dd0*/  UMOV UR28, UR41 ;  /* 0x00000029001c7c82 */ /* 0x000fe20008000000 */
        /* <DEDUP_REMOVED lines=16> */
.L_x_15:
[----:B------:R-:W-:Y:S01]  /*5ee0*/  UIADD3 UR24, UPT, UPT, UR24, 0x1, URZ ;  /* 0x0000000118187890 */ /* 0x000fe2000fffe0ff */
[----:B------:R-:W-:Y:S01]  /*5ef0*/  FFMA R74, R57, R74, R54 ;  /* 0x0000004a394a7223 */ /* 0x000fe20000000036 */
[----:B------:R-:W-:Y:S01]  /*5f00*/  UIADD3 UR6, UPT, UPT, UR6, 0x40, URZ ;  /* 0x0000004006067890 */ /* 0x000fe2000fffe0ff */
[----:B------:R-:W-:Y:S01]  /*5f10*/  IADD3 R3, PT, PT, R78, R3, RZ ;  /* 0x000000034e037210 */ /* 0x000fe20007ffe0ff */
[----:B------:R-:W-:Y:S01]  /*5f20*/  UISETP.GT.AND UP2, UPT, UR24, 0x1, UPT ;  /* 0x000000011800788c */ /* 0x000fe2000bf44270 */
[----:B------:R-:W-:Y:S01]  /*5f30*/  MOV R75, UR4 ;  /* 0x00000004004b7c02 */ /* 0x000fe20008000f00 */
[----:B------:R-:W-:Y:S01]  /*5f40*/  UIADD3 UR25, UPT, UPT, UR7, UR25, URZ ;  /* 0x0000001907197290 */ /* 0x000fe2000fffe0ff */
[----:B------:R-:W-:Y:S01]  /*5f50*/  MOV R110, R73 ;  /* 0x00000049006e7202 */ /* 0x000fe20000000f00 */
[----:B-1----:R-:W-:Y:S02]  /*5f60*/  USEL UR5, URZ, 0x1, !UP2 ;  /* 0x00000001ff057887 */ /* 0x002fe4000d000000 */
[----:B------:R-:W-:-:S02]  /*5f70*/  USEL UR24, UR24, URZ, !UP2 ;  /* 0x000000ff18187287 */ /* 0x000fc4000d000000 */
[----:B------:R-:W-:Y:S02]  /*5f80*/  UISETP.GE.AND UP2, UPT, UR6, UR17, UPT ;  /* 0x000000110600728c */ /* 0x000fe4000bf46270 */
[----:B------:R-:W-:-:S07]  /*5f90*/  ULOP3.LUT UR5, UR4, UR5, URZ, 0x3c, !UPT ;  /* 0x0000000504057292 */ /* 0x000fce000f8e3cff */
[----:B------:R-:W-:Y:S05]  /*5fa0*/  BRA.U !UP2, `(.L_x_16) ;  /* 0xffffffdd0a207547 */ /* 0x000fea000b83ffff */
.L_x_11:
[----:B------:R-:W2:Y:S01]  /*5fb0*/  LDCU UR5, c[0x0][0x3f0] ;  /* 0x00007e00ff0577ac */ /* 0x000ea20008000800 */
[C---:B------:R-:W-:Y:S01]  /*5fc0*/  FMUL R2, R74.reuse, 8388608 ;  /* 0x4b0000004a027820 */ /* 0x040fe20000400000 */
[----:B------:R-:W-:-:S04]  /*5fd0*/  FSETP.GEU.AND P3, PT, R74, 1.175494350822287508e-38, PT ;  /* 0x008000004a00780b */ /* 0x000fc80003f6e000 */
[----:B01----:R-:W-:-:S04]  /*5fe0*/  FSEL R39, R2, R74, !P3 ;  /* 0x0000004a02277208 */ /* 0x003fc80005800000 */
[----:B------:R-:W-:Y:S01]  /*5ff0*/  IADD3 R2, PT, PT, R39, -0x3f3504f3, RZ ;  /* 0xc0cafb0d27027810 */ /* 0x000fe20007ffe0ff */
[----:B--2---:R-:W-:-:S09]  /*6000*/  UISETP.GE.AND UP0, UPT, UR5, 0x1, UPT ;  /* 0x000000010500788c */ /* 0x004fd2000bf06270 */
[----:B------:R-:W-:Y:S05]  /*6010*/  BRA.U !UP0, `(.L_x_17) ;  /* 0x0000000108107547 */ /* 0x000fea000b800000 */
[----:B------:R-:W-:-:S06]  /*6020*/  USHF.L.U32 UR4, UR4, 0x1f, URZ ;  /* 0x0000001f04047899 */ /* 0x000fcc00080006ff */
[----:B------:R-:W-:-:S04]  /*6030*/  MOV R3, UR4 ;  /* 0x0000000400037c02 */ /* 0x000fc80008000f00 */
[----:B------:R-:W0:Y:S02]  /*6040*/  SYNCS.PHASECHK.TRANS64.TRYWAIT P2, [UR15], R3 ;  /* 0x00000003ff0075a7 */ /* 0x000e24000804110f */
[----:B0-----:R-:W-:Y:S05]  /*6050*/  @!P2 BRA `(.L_x_18) ;  /* 0x000000180004a947 */ /* 0x001fea0003800000 */
.L_x_17:
[----:B------:R-:W-:Y:S01]  /*6060*/  BAR.SYNC.DEFER_BLOCKING 0x0 ;  /* 0x0000000000007b1d */ /* 0x000fe20000010000 */
[----:B------:R-:W-:Y:S01]  /*6070*/  FSETP.GT.AND P2, PT, |R74|, 8.50705917302346158658e+37, PT ;  /* 0x7e8000004a00780b */ /* 0x000fe20003f44200 */
[----:B------:R-:W-:Y:S01]  /*6080*/  HFMA2 R36, -RZ, RZ, 1.443359375, -0.2030029296875 ;  /* 0x3dc6b27fff247431 */ /* 0x000fe200000001ff */
[----:B------:R-:W-:Y:S02]  /*6090*/  LOP3.LUT R3, R2, 0xff800000, RZ, 0xc0, !PT ;  /* 0xff80000002037812 */ /* 0x000fe400078ec0ff */
[----:B------:R-:W-:Y:S01]  /*60a0*/  FSETP.GEU.AND P4, PT, |R74|, 1.175494350822287508e-38, PT ;  /* 0x008000004a00780b */ /* 0x000fe20003f8e200 */
[----:B------:R-:W0:Y:S01]  /*60b0*/  LDCU.64 UR4, c[0x0][0x3e0] ;  /* 0x00007c00ff0477ac */ /* 0x000e220008000a00 */
[-C--:B------:R-:W-:Y:S01]  /*60c0*/  IADD3 R2, PT, PT, R39, -R3.reuse, RZ ;  /* 0x8000000327027210 */ /* 0x080fe20007ffe0ff */
[----:B------:R-:W1:Y:S01]  /*60d0*/  LDC R71, c[0x0][0x3e8] ;  /* 0x0000fa00ff477b82 */ /* 0x000e620000000800 */
[----:B------:R-:W-:-:S03]  /*60e0*/  I2FP.F32.S32 R3, R3 ;  /* 0x0000000300037245 */ /* 0x000fc60000201400 */
[----:B------:R-:W-:Y:S01]  /*60f0*/  FADD R37, R2, -1 ;  /* 0xbf80000002257421 */ /* 0x000fe20000000000 */
[----:B------:R-:W-:Y:S01]  /*6100*/  FSEL R2, RZ, -23, P3 ;  /* 0xc1b80000ff027808 */ /* 0x000fe20001800000 */
[----:B------:R-:W-:Y:S01]  /*6110*/  @P2 FMUL R74, R74, 0.25 ;  /* 0x3e8000004a4a2820 */ /* 0x000fe20000400000 */
[----:B------:R-:W-:Y:S01]  /*6120*/  FSETP.NEU.AND P3, PT, R39, RZ, PT ;  /* 0x000000ff2700720b */ /* 0x000fe20003f6d000 */
[C---:B------:R-:W-:Y:S02]  /*6130*/  FFMA.FTZ R36, R37.reuse, R36, -0.16845393180847167969 ;  /* 0xbe2c7f3025247423 */ /* 0x040fe40000010024 */
[----:B------:R-:W-:Y:S02]  /*6140*/  @!P4 FMUL R74, R74, 16777216 ;  /* 0x4b8000004a4ac820 */ /* 0x000fe40000400000 */
[----:B------:R-:W-:Y:S01]  /*6150*/  FFMA.FTZ R38, R37, R36, 0.1716887056827545166 ;  /* 0x3e2fcf2a25267423 */ /* 0x000fe20000010024 */
[----:B------:R-:W-:Y:S02]  /*6160*/  FFMA.FTZ R36, R3, 1.1920928955078125e-07, R2 ;  /* 0x3400000003247823 */ /* 0x000fe40000010002 */
[----:B------:R-:W2:Y:S01]  /*6170*/  MUFU.RCP R2, R74 ;  /* 0x0000004a00027308 */ /* 0x000ea20000001000 */
[----:B------:R-:W3:Y:S02]  /*6180*/  @!P1 SYNCS.CCTL.IV [UR12+0x7800] ;  /* 0x00780000ff0099b1 */ /* 0x000ee4000800000c */
[----:B---3--:R-:W-:Y:S01]  /*6190*/  BAR.SYNC.DEFER_BLOCKING 0x0 ;  /* 0x0000000000007b1d */ /* 0x008fe20000010000 */
[----:B------:R-:W-:Y:S01]  /*61a0*/  FFMA.FTZ R38, R37, R38, -0.17900948226451873779 ;  /* 0xbe374e4325267423 */ /* 0x000fe20000010026 */
[----:B0-----:R-:W-:-:S03]  /*61b0*/  UIMAD UR4, UR11, UR4, URZ ;  /* 0x000000040b0472a4 */ /* 0x001fc6000f8e02ff */
[----:B------:R-:W-:Y:S01]  /*61c0*/  FFMA.FTZ R38, R37, R38, 0.20512372255325317383 ;  /* 0x3e520bf425267423 */ /* 0x000fe20000010026 */
[----:B-1----:R-:W-:Y:S01]  /*61d0*/  IMAD R41, R71, 0x14, RZ ;  /* 0x0000001447297824 */ /* 0x002fe200078e02ff */
[----:B------:R-:W0:Y:S02]  /*61e0*/  LDTM.x32 R4, tmem[UR14] ;  /* 0x0000000e000479ee */ /* 0x000e2400082c0000 */
[----:B------:R-:W-:Y:S01]  /*61f0*/  FFMA.FTZ R38, R37, R38, -0.24046532809734344482 ;  /* 0xbe763c8b25267423 */ /* 0x000fe20000010026 */
[C---:B------:R-:W-:Y:S01]  /*6200*/  IMAD R43, R71.reuse, 0x15, RZ ;  /* 0x00000015472b7824 */ /* 0x040fe200078e02ff */
[C---:B------:R-:W-:Y:S01]  /*6210*/  LEA R97, R71.reuse, -R71, 0x5 ;  /* 0x8000004747617211 */ /* 0x040fe200078e28ff */
[----:B------:R-:W-:Y:S02]  /*6220*/  IMAD R47, R71, 0x17, RZ ;  /* 0x00000017472f7824 */ /* 0x000fe400078e02ff */
[----:B------:R-:W-:Y:S01]  /*6230*/  FFMA.FTZ R38, R37, R38, 0.28857114911079406738 ;  /* 0x3e93bf9925267423 */ /* 0x000fe20000010026 */
[----:B------:R-:W-:-:S02]  /*6240*/  IMAD R51, R71, 0x19, RZ ;  /* 0x0000001947337824 */ /* 0x000fc400078e02ff */
[----:B------:R-:W-:Y:S02]  /*6250*/  IMAD R49, R71, 0x18, RZ ;  /* 0x0000001847317824 */ /* 0x000fe400078e02ff */
[----:B------:R-:W-:Y:S01]  /*6260*/  FFMA.FTZ R38, R37, R38, -0.36067417263984680176 ;  /* 0xbeb8aa4925267423 */ /* 0x000fe20000010026 */
[C---:B------:R-:W-:Y:S02]  /*6270*/  IMAD R45, R71.reuse, 0x16, RZ ;  /* 0x00000016472d7824 */ /* 0x040fe400078e02ff */
[----:B------:R-:W-:Y:S02]  /*6280*/  IMAD R81, R71, 0x1b, RZ ;  /* 0x0000001b47517824 */ /* 0x000fe400078e02ff */
[----:B------:R-:W-:Y:S01]  /*6290*/  FFMA.FTZ R38, R37, R38, 0.48089820146560668945 ;  /* 0x3ef6384a25267423 */ /* 0x000fe20000010026 */
[----:B------:R-:W-:Y:S01]  /*62a0*/  IMAD R93, R71, 0x1d, RZ ;  /* 0x0000001d475d7824 */ /* 0x000fe200078e02ff */
[----:B------:R-:W1:Y:S02]  /*62b0*/  @!P1 SYNCS.CCTL.IV [UR12+0x7808] ;  /* 0x00780800ff0099b1 */ /* 0x000e64000800000c */
[----:B------:R-:W-:Y:S01]  /*62c0*/  FFMA.FTZ R38, R37, R38, -0.72134751081466674805 ;  /* 0xbf38aa3b25267423 */ /* 0x000fe20000010026 */
[C---:B------:R-:W-:Y:S01]  /*62d0*/  IMAD R95, R71.reuse, 0x1e, RZ ;  /* 0x0000001e475f7824 */ /* 0x040fe200078e02ff */
[----:B------:R-:W-:Y:S01]  /*62e0*/  NOP ;  /* 0x0000000000007918 */ /* 0x000fe20000000000 */
[----:B------:R-:W-:-:S02]  /*62f0*/  IMAD R85, R71, 0x1c, RZ ;  /* 0x0000001c47557824 */ /* 0x000fc400078e02ff */
[----:B------:R-:W-:Y:S01]  /*6300*/  FMUL R38, R37, R38 ;  /* 0x0000002625267220 */ /* 0x000fe20000400000 */
[----:B0-----:R-:W-:Y:S01]  /*6310*/  @P2 FMUL R4, R4, 0.25 ;  /* 0x3e80000004042820 */ /* 0x001fe20000400000 */
[----:B------:R-:W-:Y:S01]  /*6320*/  @P2 FMUL R6, R6, 0.25 ;  /* 0x3e80000006062820 */ /* 0x000fe20000400000 */
        /* <DEDUP_REMOVED lines=30> */
[----:B------:R-:W-:Y:S01]  /*6510*/  @!P4 FMUL R4, R4, 16777216 ;  /* 0x4b8000000404c820 */ /* 0x000fe20000400000 */
        /* <DEDUP_REMOVED lines=63> */
[----:B------:R-:W-:Y:S01]  /*6910*/  ISETP.GE.U32.AND P2, PT, R39, 0x7f800000, PT ;  /* 0x7f8000002700780c */ /* 0x000fe20003f46070 */
[----:B------:R-:W0:Y:S01]  /*6920*/  LDC.64 R2, c[0x0][0x398] ;  /* 0x0000e600ff027b82 */ /* 0x000e220000000a00 */
[C---:B------:R-:W-:Y:S01]  /*6930*/  FMUL R38, R37.reuse, R38 ;  /* 0x0000002625267220 */ /* 0x040fe20000400000 */
[----:B------:R-:W-:Y:S01]  /*6940*/  F2FP.SATFINITE.E4M3.F32.PACK_AB_MERGE_C R53, R4, R53, RZ ;  /* 0x000000350435723e */ /* 0x000fe200048070ff */
[----:B------:R-:W-:Y:S01]  /*6950*/  IMAD R5, R0, UR5, RZ ;  /* 0x0000000500057c24 */ /* 0x000fe2000f8e02ff */
[----:B------:R-:W-:Y:S01]  /*6960*/  USHF.R.S32.HI UR5, URZ, 0x1f, UR4 ;  /* 0x0000001fff057899 */ /* 0x000fe20008011404 */
[----:B------:R-:W-:Y:S01]  /*6970*/  FFMA.FTZ R37, R37, 1.4426950216293334961, R38 ;  /* 0x3fb8aa3b25257823 */ /* 0x000fe20000010026 */
[CC--:B------:R-:W-:Y:S01]  /*6980*/  LEA R7, R71.reuse, R71.reuse, 0x1 ;  /* 0x0000004747077211 */ /* 0x0c0fe200078e08ff */
[C---:B------:R-:W-:Y:S01]  /*6990*/  IMAD R13, R71.reuse, 0x6, RZ ;  /* 0x00000006470d7824 */ /* 0x040fe200078e02ff */
[CC--:B------:R-:W-:Y:S01]  /*69a0*/  LEA R11, R71.reuse, R71.reuse, 0x2 ;  /* 0x00000047470b7211 */ /* 0x0c0fe200078e10ff */
[----:B------:R-:W-:Y:S01]  /*69b0*/  FADD R36, R36, R37 ;  /* 0x0000002524247221 */ /* 0x000fe20000000000 */
[C---:B------:R-:W-:Y:S01]  /*69c0*/  LEA R15, R71.reuse, -R71, 0x3 ;  /* 0x80000047470f7211 */ /* 0x040fe200078e18ff */
[C---:B------:R-:W-:Y:S01]  /*69d0*/  IMAD R23, R71.reuse, 0xb, RZ ;  /* 0x0000000b47177824 */ /* 0x040fe200078e02ff */
[----:B------:R-:W-:Y:S01]  /*69e0*/  @P2 MOV R4, 0x7f800000 ;  /* 0x7f80000000042802 */ /* 0x000fe20000000f00 */
[C---:B------:R-:W-:Y:S01]  /*69f0*/  IMAD R27, R71.reuse, 0xd, RZ ;  /* 0x0000000d471b7824 */ /* 0x040fe200078e02ff */
[----:B------:R-:W-:Y:S01]  /*6a00*/  F2FP.SATFINITE.E4M3.F32.PACK_AB_MERGE_C R55, R6, R55, RZ ;  /* 0x000000370637723e */ /* 0x000fe200048070ff */
[----:B------:R-:W-:Y:S01]  /*6a10*/  IMAD R25, R71, 0xc, RZ ;  /* 0x0000000c47197824 */ /* 0x000fe200078e02ff */
[----:B------:R-:W-:Y:S01]  /*6a20*/  F2FP.SATFINITE.E4M3.F32.PACK_AB_MERGE_C R59, R10, R59, RZ ;  /* 0x0000003b0a3b723e */ /* 0x000fe200048070ff */
[----:B------:R-:W-:Y:S01]  /*6a30*/  @P2 FFMA.FTZ R36, R39, R4, +INF ;  /* 0x7f80000027242423 */ /* 0x000fe20000010004 */
[----:B------:R-:W-:Y:S01]  /*6a40*/  SHF.R.S32.HI R4, RZ, 0x1f, R5 ;  /* 0x0000001fff047819 */ /* 0x000fe20000011405 */
[C---:B------:R-:W-:Y:S01]  /*6a50*/  IMAD R21, R71.reuse, 0xa, RZ ;  /* 0x0000000a47157824 */ /* 0x040fe200078e02ff */
[C---:B------:R-:W-:Y:S01]  /*6a60*/  SHF.L.U32 R9, R71.reuse, 0x2, RZ ;  /* 0x0000000247097819 */ /* 0x040fe200000006ff */
[C---:B------:R-:W-:Y:S01]  /*6a70*/  IMAD R29, R71.reuse, 0xe, RZ ;  /* 0x0000000e471d7824 */ /* 0x040fe200078e02ff */
[----:B------:R-:W-:Y:S01]  /*6a80*/  F2FP.SATFINITE.E4M3.F32.PACK_AB_MERGE_C R63, R14, R63, RZ ;  /* 0x0000003f0e3f723e */ /* 0x000fe200048070ff */
[----:B------:R-:W-:Y:S01]  /*6a90*/  IMAD R39, R71, 0x13, RZ ;  /* 0x0000001347277824 */ /* 0x000fe200078e02ff */
[----:B0-----:R-:W-:Y:S01]  /*6aa0*/  IADD3 R2, P2, P4, R5, UR4, R2 ;  /* 0x0000000405027c10 */ /* 0x001fe2000fc5e002 */
[C---:B------:R-:W-:Y:S01]  /*6ab0*/  IMAD R37, R71.reuse, 0x12, RZ ;  /* 0x0000001247257824 */ /* 0x040fe200078e02ff */
[----:B------:R-:W-:Y:S01]  /*6ac0*/  SHF.L.U32 R5, R71, 0x1, RZ ;  /* 0x0000000147057819 */ /* 0x000fe200000006ff */
[----:B------:R-:W0:Y:S01]  /*6ad0*/  LDCU UR4, c[0x0][0x3ec] ;  /* 0x00007d80ff0477ac */ /* 0x000e220008000800 */
[----:B------:R-:W-:-:S02]  /*6ae0*/  IADD3.X R3, PT, PT, R4, UR5, R3, P2, P4 ;  /* 0x0000000504037c10 */ /* 0x000fc400097e8403 */
[-C--:B------:R-:W-:Y:S02]  /*6af0*/  IADD3 R4, P6, PT, R5, R2.reuse, RZ ;  /* 0x0000000205047210 */ /* 0x080fe40007fde0ff */
[-C--:B------:R-:W-:Y:S01]  /*6b00*/  IADD3 R6, P5, PT, R7, R2.reuse, RZ ;  /* 0x0000000207067210 */ /* 0x080fe20007fbe0ff */
[----:B------:R2:W-:Y:S01]  /*6b10*/  STG.E.U8 desc[UR26][R2.64], R53 ;  /* 0x0000003502007986 */ /* 0x0005e2000c10111a */
[----:B------:R-:W-:Y:S02]  /*6b20*/  FSEL R36, R36, -INF , P3 ;  /* 0xff80000024247808 */ /* 0x000fe40001800000 */
[C---:B------:R-:W-:Y:S02]  /*6b30*/  SHF.L.U32 R17, R71.reuse, 0x3, RZ ;  /* 0x0000000347117819 */ /* 0x040fe400000006ff */
[----:B------:R-:W-:Y:S01]  /*6b40*/  LEA R19, R71, R71, 0x3 ;  /* 0x0000004747137211 */ /* 0x000fe200078e18ff */
[----:B------:R-:W-:Y:S01]  /*6b50*/  FFMA R54, R36, 0.69314718246459960938, R73 ;  /* 0x3f31721824367823 */ /* 0x000fe20000000049 */
[----:B------:R-:W-:Y:S01]  /*6b60*/  IADD3 R10, P1, PT, R11, R2, RZ ;  /* 0x000000020b0a7210 */ /* 0x000fe20007f3e0ff */
[----:B------:R-:W-:Y:S01]  /*6b70*/  IMAD R73, R71, 0x1a, RZ ;  /* 0x0000001a47497824 */ /* 0x000fe200078e02ff */
[----:B------:R-:W-:-:S02]  /*6b80*/  F2FP.SATFINITE.E4M3.F32.PACK_AB_MERGE_C R61, R12, R61, RZ ;  /* 0x0000003d0c3d723e */ /* 0x000fc400048070ff */
[-C--:B------:R-:W-:Y:S01]  /*6b90*/  IADD3 R14, P3, PT, R15, R2.reuse, RZ ;  /* 0x000000020f0e7210 */ /* 0x080fe20007f7e0ff */
[----:B0-----:R-:W-:Y:S01]  /*6ba0*/  UIMAD UR4, UR11, UR4, URZ ;  /* 0x000000040b0472a4 */ /* 0x001fe2000f8e02ff */
[----:B------:R-:W-:Y:S02]  /*6bb0*/  F2FP.SATFINITE.E4M3.F32.PACK_AB_MERGE_C R57, R8, R57, RZ ;  /* 0x000000390839723e */ /* 0x000fe400048070ff */
[-C--:B------:R-:W-:Y:S01]  /*6bc0*/  IADD3 R12, P4, PT, R13, R2.reuse, RZ ;  /* 0x000000020d0c7210 */ /* 0x080fe20007f9e0ff */
[----:B------:R-:W-:Y:S01]  /*6bd0*/  USHF.L.U32 UR6, UR4, 0x2, URZ ;  /* 0x0000000204067899 */ /* 0x000fe200080006ff */
[----:B------:R-:W-:Y:S01]  /*6be0*/  F2FP.SATFINITE.E4M3.F32.PACK_AB_MERGE_C R65, R16, R65, RZ ;  /* 0x000000411041723e */ /* 0x000fe200048070ff */
[----:B------:R-:W-:Y:S01]  /*6bf0*/  UIMAD.WIDE UR4, UR4, 0x4, URZ ;  /* 0x00000004040478a5 */ /* 0x000fe2000f8e02ff */
[----:B------:R-:W-:Y:S02]  /*6c00*/  F2FP.SATFINITE.E4M3.F32.PACK_AB_MERGE_C R67, R18, R67, RZ ;  /* 0x000000431243723e */ /* 0x000fe400048070ff */
[----:B------:R-:W-:-:S02]  /*6c10*/  IADD3 R8, P2, PT, R9, R2, RZ ;  /* 0x0000000209087210 */ /* 0x000fc40007f5e0ff */
[-C--:B------:R-:W-:Y:S02]  /*6c20*/  LEA.HI.X.SX32 R5, R5, R3.reuse, 0x1, P6 ;  /* 0x0000000305057211 */ /* 0x080fe400030f0eff */
[----:B------:R-:W-:Y:S02]  /*6c30*/  LEA.HI.X.SX32 R7, R7, R3, 0x1, P5 ;  /* 0x0000000307077211 */ /* 0x000fe400028f0eff */
[----:B------:R-:W-:Y:S02]  /*6c40*/  F2FP.SATFINITE.E4M3.F32.PACK_AB_MERGE_C R75, R22, R75, RZ ;  /* 0x0000004b164b723e */ /* 0x000fe400048070ff */
[-C--:B------:R-:W-:Y:S02]  /*6c50*/  IADD3 R16, P6, PT, R17, R2.reuse, RZ ;  /* 0x0000000211107210 */ /* 0x080fe40007fde0ff */
[----:B------:R-:W-:Y:S02]  /*6c60*/  IADD3 R18, P5, PT, R19, R2, RZ ;  /* 0x0000000213127210 */ /* 0x000fe40007fbe0ff */
[----:B------:R-:W-:-:S02]  /*6c70*/  LEA.HI.X.SX32 R11, R11, R3, 0x1, P1 ;  /* 0x000000030b0b7211 */ /* 0x000fc400008f0eff */
[----:B------:R-:W-:Y:S02]  /*6c80*/  F2FP.SATFINITE.E4M3.F32.PACK_AB_MERGE_C R79, R26, R79, RZ ;  /* 0x0000004f1a4f723e */ /* 0x000fe400048070ff */
[----:B------:R-:W-:Y:S02]  /*6c90*/  LEA R31, R71, -R71, 0x4 ;  /* 0x80000047471f7211 */ /* 0x000fe400078e20ff */
[----:B------:R-:W-:Y:S02]  /*6ca0*/  IADD3 R22, P1, PT, R23, R2, RZ ;  /* 0x0000000217167210 */ /* 0x000fe40007f3e0ff */
[----:B------:R-:W-:Y:S02]  /*6cb0*/  LEA.HI.X.SX32 R15, R15, R3, 0x1, P3 ;  /* 0x000000030f0f7211 */ /* 0x000fe400018f0eff */
[----:B------:R-:W-:Y:S02]  /*6cc0*/  F2FP.SATFINITE.E4M3.F32.PACK_AB_MERGE_C R77, R24, R77, RZ ;  /* 0x0000004d184d723e */ /* 0x000fe400048070ff */
[----:B------:R-:W-:-:S02]  /*6cd0*/  LEA R35, R71, R71, 0x4 ;  /* 0x0000004747237211 */ /* 0x000fc400078e20ff */
[----:B------:R-:W-:Y:S02]  /*6ce0*/  LEA.HI.X.SX32 R13, R13, R3, 0x1, P4 ;  /* 0x000000030d0d7211 */ /* 0x000fe400020f0eff */
[-C--:B------:R-:W-:Y:S02]  /*6cf0*/  IADD3 R26, P3, PT, R27, R2.reuse, RZ ;  /* 0x000000021b1a7210 */ /* 0x080fe40007f7e0ff */
[----:B------:R-:W-:Y:S02]  /*6d00*/  F2FP.SATFINITE.E4M3.F32.PACK_AB_MERGE_C R69, R20, R69, RZ ;  /* 0x000000451445723e */ /* 0x000fe400048070ff */
[----:B------:R-:W-:Y:S02]  /*6d10*/  LEA.HI.X.SX32 R9, R9, R3, 0x1, P2 ;  /* 0x0000000309097211 */ /* 0x000fe400010f0eff */
[----:B------:R-:W-:Y:S02]  /*6d20*/  IADD3 R24, P4, PT, R25, R2, RZ ;  /* 0x0000000219187210 */ /* 0x000fe40007f9e0ff */
[----:B------:R-:W-:-:S02]  /*6d30*/  F2FP.SATFINITE.E4M3.F32.PACK_AB_MERGE_C R83, R28, R83, RZ ;  /* 0x000000531c53723e */ /* 0x000fc400048070ff */
[----:B------:R-:W-:Y:S02]  /*6d40*/  F2FP.SATFINITE.E4M3.F32.PACK_AB_MERGE_C R87, R30, R87, RZ ;  /* 0x000000571e57723e */ /* 0x000fe400048070ff */
[----:B------:R-:W-:Y:S02]  /*6d50*/  IADD3 R20, P2, PT, R21, R2, RZ ;  /* 0x0000000215147210 */ /* 0x000fe40007f5e0ff */
[-C--:B------:R-:W-:Y:S02]  /*6d60*/  LEA.HI.X.SX32 R17, R17, R3.reuse, 0x1, P6 ;  /* 0x0000000311117211 */ /* 0x080fe400030f0eff */
[----:B------:R-:W-:Y:S02]  /*6d70*/  LEA.HI.X.SX32 R19, R19, R3, 0x1, P5 ;  /* 0x0000000313137211 */ /* 0x000fe400028f0eff */
[----:B------:R-:W-:Y:S02]  /*6d80*/  F2FP.SATFINITE.E4M3.F32.PACK_AB_MERGE_C R89, R34, R89, RZ ;  /* 0x000000592259723e */ /* 0x000fe400048070ff */
[----:B------:R-:W-:-:S02]  /*6d90*/  SHF.L.U32 R33, R71, 0x4, RZ ;  /* 0x0000000447217819 */ /* 0x000fc400000006ff */
[-C--:B------:R-:W-:Y:S02]  /*6da0*/  IADD3 R28, P6, PT, R29, R2.reuse, RZ ;  /* 0x000000021d1c7210 */ /* 0x080fe40007fde0ff */
[-C--:B------:R-:W-:Y:S02]  /*6db0*/  IADD3 R30, P5, PT, R31, R2.reuse, RZ ;  /* 0x000000021f1e7210 */ /* 0x080fe40007fbe0ff */
[-C--:B------:R-:W-:Y:S02]  /*6dc0*/  LEA.HI.X.SX32 R23, R23, R3.reuse, 0x1, P1 ;  /* 0x0000000317177211 */ /* 0x080fe400008f0eff */
[----:B------:R-:W-:Y:S02]  /*6dd0*/  IADD3 R34, P1, PT, R35, R2, RZ ;  /* 0x0000000223227210 */ /* 0x000fe40007f3e0ff */
[-C--:B------:R-:W-:Y:S02]  /*6de0*/  LEA.HI.X.SX32 R27, R27, R3.reuse, 0x1, P3 ;  /* 0x000000031b1b7211 */ /* 0x080fe400018f0eff */
[----:B------:R-:W-:-:S02]  /*6df0*/  LEA.HI.X.SX32 R25, R25, R3, 0x1, P4 ;  /* 0x0000000319197211 */ /* 0x000fc400020f0eff */
[-C--:B------:R-:W-:Y:S02]  /*6e00*/  IADD3 R38, P3, PT, R39, R2.reuse, RZ ;  /* 0x0000000227267210 */ /* 0x080fe40007f7e0ff */
[----:B------:R-:W-:Y:S02]  /*6e10*/  F2FP.SATFINITE.E4M3.F32.PACK_AB_MERGE_C R91, R32, R91, RZ ;  /* 0x0000005b205b723e */ /* 0x000fe400048070ff */
[-C--:B------:R-:W-:Y:S02]  /*6e20*/  LEA.HI.X.SX32 R21, R21, R3.reuse, 0x1, P2 ;  /* 0x0000000315157211 */ /* 0x080fe400010f0eff */
[-C--:B------:R-:W-:Y:S02]  /*6e30*/  IADD3 R36, P4, PT, R37, R2.reuse, RZ ;  /* 0x0000000225247210 */ /* 0x080fe40007f9e0ff */
[----:B------:R-:W-:Y:S02]  /*6e40*/  IADD3 R32, P2, PT, R33, R2, RZ ;  /* 0x0000000221207210 */ /* 0x000fe40007f5e0ff */
[----:B------:R-:W-:-:S02]  /*6e50*/  LEA.HI.X.SX32 R29, R29, R3, 0x1, P6 ;  /* 0x000000031d1d7211 */ /* 0x000fc400030f0eff */
[-C--:B------:R-:W-:Y:S02]  /*6e60*/  LEA.HI.X.SX32 R31, R31, R3.reuse, 0x1, P5 ;  /* 0x000000031f1f7211 */ /* 0x080fe400028f0eff */
[-C--:B------:R-:W-:Y:S02]  /*6e70*/  IADD3 R40, P6, PT, R41, R2.reuse, RZ ;  /* 0x0000000229287210 */ /* 0x080fe40007fde0ff */
[-C--:B------:R-:W-:Y:S02]  /*6e80*/  IADD3 R42, P5, PT, R43, R2.reuse, RZ ;  /* 0x000000022b2a7210 */ /* 0x080fe40007fbe0ff */
[-C--:B------:R-:W-:Y:S02]  /*6e90*/  LEA.HI.X.SX32 R35, R35, R3.reuse, 0x1, P1 ;  /* 0x0000000323237211 */ /* 0x080fe400008f0eff */
[----:B------:R-:W-:Y:S02]  /*6ea0*/  IADD3 R46, P1, PT, R47, R2, RZ ;  /* 0x000000022f2e7210 */ /* 0x000fe40007f3e0ff */
[----:B------:R-:W-:-:S02]  /*6eb0*/  LEA.HI.X.SX32 R39, R39, R3, 0x1, P3 ;  /* 0x0000000327277211 */ /* 0x000fc400018f0eff */
[-C--:B------:R-:W-:Y:S02]  /*6ec0*/  LEA.HI.X.SX32 R37, R37, R3.reuse, 0x1, P4 ;  /* 0x0000000325257211 */ /* 0x080fe400020f0eff */
[-C--:B------:R-:W-:Y:S02]  /*6ed0*/  IADD3 R50, P3, PT, R51, R2.reuse, RZ ;  /* 0x0000000233327210 */ /* 0x080fe40007f7e0ff */
        /* <DEDUP_REMOVED lines=10> */
[----:B------:R-:W-:Y:S02]  /*6f80*/  LEA.HI.X.SX32 R49, R49, R3, 0x1, P4 ;  /* 0x0000000331317211 */ /* 0x000fe400020f0eff */
[----:B------:R-:W-:Y:S02]  /*6f90*/  IADD3 R92, P3, PT, R2, R71, RZ ;  /* 0x00000047025c7210 */ /* 0x000fe40007f7e0ff */
[----:B------:R-:W-:Y:S02]  /*6fa0*/  LEA.HI.X.SX32 R45, R45, R3, 0x1, P2 ;  /* 0x000000032d2d7211 */ /* 0x000fe400010f0eff */
[-C--:B------:R-:W-:Y:S02]  /*6fb0*/  IADD3 R70, P4, PT, R95, R2.reuse, RZ ;  /* 0x000000025f467210 */ /* 0x080fe40007f9e0ff */
[----:B------:R-:W-:Y:S02]  /*6fc0*/  PRMT R99, R53, 0x9910, RZ ;  /* 0x0000991035637816 */ /* 0x000fe400000000ff */
[----:B------:R-:W-:-:S02]  /*6fd0*/  IADD3 R84, P2, PT, R85, R2, RZ ;  /* 0x0000000255547210 */ /* 0x000fc40007f5e0ff */
[-C--:B------:R-:W-:Y:S02]  /*6fe0*/  LEA.HI.X.SX32 R73, R73, R3.reuse, 0x1, P6 ;  /* 0x0000000349497211 */ /* 0x080fe400030f0eff */
[-C--:B--2---:R-:W-:Y:S02]  /*6ff0*/  LEA.HI.X.SX32 R53, R81, R3.reuse, 0x1, P5 ;  /* 0x0000000351357211 */ /* 0x084fe400028f0eff */
[----:B------:R-:W-:Y:S02]  /*7000*/  PRMT R56, R55, 0x9910, RZ ;  /* 0x0000991037387816 */ /* 0x000fe400000000ff */
[----:B------:R-:W-:Y:S02]  /*7010*/  IADD3 R2, P6, PT, R97, R2, RZ ;  /* 0x0000000261027210 */ /* 0x000fe40007fde0ff */
[-C--:B------:R-:W-:Y:S02]  /*7020*/  LEA.HI.X.SX32 R81, R93, R3.reuse, 0x1, P1 ;  /* 0x000000035d517211 */ /* 0x080fe400008f0eff */
[----:B------:R-:W-:-:S02]  /*7030*/  LEA.HI.X.SX32 R93, R71, R3, 0x1, P3 ;  /* 0x00000003475d7211 */ /* 0x000fc400018f0eff */
[----:B------:R-:W-:Y:S02]  /*7040*/  SHF.R.S32.HI R99, RZ, 0x8, R99 ;  /* 0x00000008ff637819 */ /* 0x000fe40000011463 */
[-C--:B------:R-:W-:Y:S02]  /*7050*/  LEA.HI.X.SX32 R71, R95, R3.reuse, 0x1, P4 ;  /* 0x000000035f477211 */ /* 0x080fe400020f0eff */
[-C--:B------:R-:W-:Y:S01]  /*7060*/  LEA.HI.X.SX32 R85, R85, R3.reuse, 0x1, P2 ;  /* 0x0000000355557211 */ /* 0x080fe200010f0eff */
[----:B------:R0:W-:Y:S01]  /*7070*/  STG.E.U8 desc[UR26][R92.64], R99 ;  /* 0x000000635c007986 */ /* 0x0001e2000c10111a */
[----:B------:R-:W-:Y:S02]  /*7080*/  MOV R95, R56 ;  /* 0x00000038005f7202 */ /* 0x000fe40000000f00 */
[----:B------:R-:W-:Y:S01]  /*7090*/  LEA.HI.X.SX32 R3, R97, R3, 0x1, P6 ;  /* 0x0000000361037211 */ /* 0x000fe200030f0eff */
[----:B------:R2:W-:Y:S01]  /*70a0*/  STG.E.U8 desc[UR26][R4.64], R55 ;  /* 0x0000003704007986 */ /* 0x0005e2000c10111a */
[----:B------:R-:W-:-:S02]  /*70b0*/  PRMT R97, R57, 0x9910, RZ ;  /* 0x0000991039617816 */ /* 0x000fc400000000ff */
[----:B------:R-:W-:Y:S02]  /*70c0*/  PRMT R58, R61, 0x9910, RZ ;  /* 0x000099103d3a7816 */ /* 0x000fe400000000ff */
[----:B------:R-:W-:Y:S02]  /*70d0*/  SHF.R.S32.HI R95, RZ, 0x8, R95 ;  /* 0x00000008ff5f7819 */ /* 0x000fe4000001145f */
[----:B------:R-:W-:Y:S02]  /*70e0*/  PRMT R56, R59, 0x9910, RZ ;  /* 0x000099103b387816 */ /* 0x000fe400000000ff */
[----:B------:R-:W-:Y:S01]  /*70f0*/  SHF.R.S32.HI R97, RZ, 0x8, R97 ;  /* 0x00000008ff617819 */ /* 0x000fe20000011461 */
[----:B------:R3:W-:Y:S01]  /*7100*/  STG.E.U8 desc[UR26][R6.64], R95 ;  /* 0x0000005f06007986 */ /* 0x0007e2000c10111a */
[----:B0-----:R-:W-:Y:S02]  /*7110*/  SHF.R.S32.HI R93, RZ, 0x8, R56 ;  /* 0x00000008ff5d7819 */ /* 0x001fe40000011438 */
[----:B--2---:R-:W-:Y:S01]  /*7120*/  MOV R5, R58 ;  /* 0x0000003a00057202 */ /* 0x004fe20000000f00 */
[----:B------:R0:W-:Y:S01]  /*7130*/  STG.E.U8 desc[UR26][R8.64], R57 ;  /* 0x0000003908007986 */ /* 0x0001e2000c10111a */
[----:B------:R-:W-:-:S02]  /*7140*/  PRMT R4, R67, 0x9910, RZ ;  /* 0x0000991043047816 */ /* 0x000fc400000000ff */
[----:B------:R-:W-:Y:S01]  /*7150*/  SHF.R.S32.HI R5, RZ, 0x8, R5 ;  /* 0x00000008ff057819 */ /* 0x000fe20000011405 */
[----:B------:R2:W-:Y:S01]  /*7160*/  STG.E.U8 desc[UR26][R10.64], R97 ;  /* 0x000000610a007986 */ /* 0x0005e2000c10111a */
[----:B---3--:R-:W-:-:S03]  /*7170*/  PRMT R7, R63, 0x9910, RZ ;  /* 0x000099103f077816 */ /* 0x008fc600000000ff */
[----:B------:R3:W-:Y:S01]  /*7180*/  STG.E.U8 desc[UR26][R12.64], R59 ;  /* 0x0000003b0c007986 */ /* 0x0007e2000c10111a */
[----:B------:R-:W-:Y:S02]  /*7190*/  PRMT R6, R69, 0x9910, RZ ;  /* 0x0000991045067816 */ /* 0x000fe400000000ff */
[----:B------:R-:W-:Y:S01]  /*71a0*/  SHF.R.S32.HI R7, RZ, 0x8, R7 ;  /* 0x00000008ff077819 */ /* 0x000fe20000011407 */
[----:B------:R-:W-:Y:S01]  /*71b0*/  STG.E.U8 desc[UR26][R14.64], R93 ;  /* 0x0000005d0e007986 */ /* 0x000fe2000c10111a */
[----:B0-----:R-:W-:Y:S02]  /*71c0*/  PRMT R9, R65, 0x9910, RZ ;  /* 0x0000991041097816 */ /* 0x001fe400000000ff */
[C---:B--2---:R-:W-:Y:S01]  /*71d0*/  SHF.L.U32 R11, R0.reuse, 0x2, RZ ;  /* 0x00000002000b7819 */ /* 0x044fe200000006ff */
[----:B------:R-:W-:Y:S01]  /*71e0*/  STG.E.U8 desc[UR26][R16.64], R61 ;  /* 0x0000003d10007986 */ /* 0x000fe2000c10111a */
[----:B------:R-:W-:Y:S01]  /*71f0*/  SHF.R.S32.HI R9, RZ, 0x8, R9 ;  /* 0x00000008ff097819 */ /* 0x000fe20000011409 */
[----:B------:R-:W-:-:S02]  /*7200*/  IMAD.HI R0, R0, 0x4, RZ ;  /* 0x0000000400007827 */ /* 0x000fc400078e02ff */
[----:B------:R0:W-:Y:S01]  /*7210*/  STG.E.U8 desc[UR26][R18.64], R5 ;  /* 0x0000000512007986 */ /* 0x0001e2000c10111a */
[----:B---3--:R-:W2:Y:S03]  /*7220*/  LDC.64 R12, c[0x0][0x3a0] ;  /* 0x0000e800ff0c7b82 */ /* 0x008ea60000000a00 */
[----:B------:R-:W-:Y:S04]  /*7230*/  STG.E.U8 desc[UR26][R20.64], R63 ;  /* 0x0000003f14007986 */ /* 0x000fe8000c10111a */
[----:B------:R3:W-:Y:S01]  /*7240*/  STG.E.U8 desc[UR26][R22.64], R7 ;  /* 0x0000000716007986 */ /* 0x0007e2000c10111a */
[----:B0-----:R-:W-:-:S03]  /*7250*/  SHF.R.S32.HI R5, RZ, 0x8, R4 ;  /* 0x00000008ff057819 */ /* 0x001fc60000011404 */
[----:B------:R-:W-:Y:S01]  /*7260*/  STG.E.U8 desc[UR26][R24.64], R65 ;  /* 0x0000004118007986 */ /* 0x000fe2000c10111a */
[----:B------:R-:W-:Y:S02]  /*7270*/  MOV R4, R6 ;  /* 0x0000000600047202 */ /* 0x000fe40000000f00 */
[----:B------:R-:W-:Y:S01]  /*7280*/  PRMT R6, R75, 0x9910, RZ ;  /* 0x000099104b067816 */ /* 0x000fe200000000ff */
[----:B------:R0:W-:Y:S01]  /*7290*/  STG.E.U8 desc[UR26][R26.64], R9 ;  /* 0x000000091a007986 */ /* 0x0001e2000c10111a */
[----:B---3--:R-:W-:-:S03]  /*72a0*/  SHF.R.S32.HI R7, RZ, 0x8, R4 ;  /* 0x00000008ff077819 */ /* 0x008fc60000011404 */
[----:B------:R-:W-:Y:S01]  /*72b0*/  STG.E.U8 desc[UR26][R28.64], R67 ;  /* 0x000000431c007986 */ /* 0x000fe2000c10111a */
[----:B------:R-:W-:Y:S02]  /*72c0*/  MOV R4, R6 ;  /* 0x0000000600047202 */ /* 0x000fe40000000f00 */
[----:B------:R-:W-:Y:S01]  /*72d0*/  PRMT R6, R77, 0x9910, RZ ;  /* 0x000099104d067816 */ /* 0x000fe200000000ff */
        /* <DEDUP_REMOVED lines=8> */
[----:B------:R-:W-:-:S03]  /*7360*/  PRMT R4, R79, 0x9910, RZ ;  /* 0x000099104f047816 */ /* 0x000fc600000000ff */
[----:B------:R3:W-:Y:S01]  /*7370*/  STG.E.U8 desc[UR26][R38.64], R9 ;  /* 0x0000000926007986 */ /* 0x0007e2000c10111a */
[----:B0-----:R-:W-:-:S03]  /*7380*/  SHF.R.S32.HI R7, RZ, 0x8, R4 ;  /* 0x00000008ff077819 */ /* 0x001fc60000011404 */
[----:B------:R-:W-:Y:S01]  /*7390*/  STG.E.U8 desc[UR26][R40.64], R77 ;  /* 0x0000004d28007986 */ /* 0x000fe2000c10111a */
[----:B------:R-:W-:Y:S02]  /*73a0*/  MOV R4, R6 ;  /* 0x0000000600047202 */ /* 0x000fe40000000f00 */
[----:B------:R-:W-:Y:S01]  /*73b0*/  PRMT R6, R89, 0x9910, RZ ;  /* 0x0000991059067816 */ /* 0x000fe200000000ff */
[----:B------:R0:W-:Y:S01]  /*73c0*/  STG.E.U8 desc[UR26][R42.64], R5 ;  /* 0x000000052a007986 */ /* 0x0001e2000c10111a */
[----:B---3--:R-:W-:-:S03]  /*73d0*/  PRMT R9, R87, 0x9910, RZ ;  /* 0x0000991057097816 */ /* 0x008fc600000000ff */
[----:B------:R-:W-:Y:S01]  /*73e0*/  STG.E.U8 desc[UR26][R44.64], R79 ;  /* 0x0000004f2c007986 */ /* 0x000fe2000c10111a */
[----:B------:R-:W-:-:S03]  /*73f0*/  SHF.R.S32.HI R9, RZ, 0x8, R9 ;  /* 0x00000008ff097819 */ /* 0x000fc60000011409 */
[----:B------:R3:W-:Y:S01]  /*7400*/  STG.E.U8 desc[UR26][R46.64], R7 ;  /* 0x000000072e007986 */ /* 0x0007e2000c10111a */
[----:B0-----:R-:W-:-:S03]  /*7410*/  SHF.R.S32.HI R5, RZ, 0x8, R4 ;  /* 0x00000008ff057819 */ /* 0x001fc60000011404 */
[----:B------:R-:W-:Y:S01]  /*7420*/  STG.E.U8 desc[UR26][R48.64], R83 ;  /* 0x0000005330007986 */ /* 0x000fe2000c10111a */
[----:B------:R-:W-:-:S03]  /*7430*/  PRMT R4, R91, 0x9910, RZ ;  /* 0x000099105b047816 */ /* 0x000fc600000000ff */
[----:B------:R0:W-:Y:S01]  /*7440*/  STG.E.U8 desc[UR26][R50.64], R5 ;  /* 0x0000000532007986 */ /* 0x0001e2000c10111a */
[----:B---3--:R-:W-:-:S03]  /*7450*/  MOV R7, R4 ;  /* 0x0000000400077202 */ /* 0x008fc60000000f00 */
[----:B------:R-:W-:Y:S01]  /*7460*/  STG.E.U8 desc[UR26][R72.64], R87 ;  /* 0x0000005748007986 */ /* 0x000fe2000c10111a */
[----:B--2---:R-:W-:Y:S02]  /*7470*/  IADD3 R4, P1, P2, R11, UR6, R12 ;  /* 0x000000060b047c10 */ /* 0x004fe4000fa3e00c */
[----:B------:R-:W-:Y:S01]  /*7480*/  SHF.R.S32.HI R7, RZ, 0x8, R7 ;  /* 0x00000008ff077819 */ /* 0x000fe20000011407 */
[----:B------:R2:W-:Y:S01]  /*7490*/  STG.E.U8 desc[UR26][R52.64], R9 ;  /* 0x0000000934007986 */ /* 0x0005e2000c10111a */
[----:B0-----:R-:W-:-:S03]  /*74a0*/  IADD3.X R5, PT, PT, R0, UR5, R13, P1, P2 ;  /* 0x0000000500057c10 */ /* 0x001fc60008fe440d */
[----:B------:R0:W-:Y:S04]  /*74b0*/  STG.E.U8 desc[UR26][R84.64], R91 ;  /* 0x0000005b54007986 */ /* 0x0001e8000c10111a */
[----:B------:R0:W-:Y:S01]  /*74c0*/  STG.E.U8 desc[UR26][R80.64], R7 ;  /* 0x0000000750007986 */ /* 0x0001e2000c10111a */
[----:B--2---:R-:W-:-:S03]  /*74d0*/  MOV R9, R6 ;  /* 0x0000000600097202 */ /* 0x004fc60000000f00 */
[----:B------:R0:W-:Y:S01]  /*74e0*/  STG.E.U8 desc[UR26][R70.64], R89 ;  /* 0x0000005946007986 */ /* 0x0001e2000c10111a */
[----:B------:R-:W-:-:S05]  /*74f0*/  SHF.R.S32.HI R9, RZ, 0x8, R9 ;  /* 0x00000008ff097819 */ /* 0x000fca0000011409 */
[----:B------:R0:W-:Y:S04]  /*7500*/  STG.E.U8 desc[UR26][R2.64], R9 ;  /* 0x0000000902007986 */ /* 0x0001e8000c10111a */
[----:B------:R0:W-:Y:S01]  /*7510*/  STG.E desc[UR26][R4.64], R54 ;  /* 0x0000003604007986 */ /* 0x0001e2000c10191a */
[----:B-1----:R-:W-:Y:S06]  /*7520*/  BAR.SYNC.DEFER_BLOCKING 0x0 ;  /* 0x0000000000007b1d */ /* 0x002fec0000010000 */
[----:B------:R-:W-:Y:S05]  /*7530*/  @P0 BRA `(.L_x_19) ;  /* 0x0000000000a00947 */ /* 0x000fea0003800000 */
[----:B------:R-:W1:Y:S01]  /*7540*/  S2UR UR5, SR_CgaCtaId ;  /* 0x00000000000579c3 */ /* 0x000e620000008800 */
[----:B------:R-:W-:Y:S01]  /*7550*/  NOP ;  /* 0x0000000000007918 */ /* 0x000fe20000000000 */
[----:B------:R-:W-:Y:S01]  /*7560*/  UMOV UR4, 0x50 ;  /* 0x0000005000047882 */ /* 0x000fe20000000000 */
[----:B------:R-:W-:Y:S02]  /*7570*/  MOV R0, UR10 ;  /* 0x0000000a00007c02 */ /* 0x000fe40008000f00 */
[----:B0-----:R-:W-:Y:S02]  /*7580*/  MOV R3, 0xff ;  /* 0x000000ff00037802 */ /* 0x001fe40000000f00 */
[----:B------:R-:W-:Y:S02]  /*7590*/  LOP3.LUT R0, R0, 0xffff, RZ, 0xc0, !PT ;  /* 0x0000ffff00007812 */ /* 0x000fe400078ec0ff */
[----:B------:R-:W-:Y:S02]  /*75a0*/  MOV R7, 0x1 ;  /* 0x0000000100077802 */ /* 0x000fe40000000f00 */
[----:B------:R-:W-:-:S04]  /*75b0*/  SHF.R.U32.HI R0, RZ, 0x5, R0 ;  /* 0x00000005ff007819 */ /* 0x000fc80000011600 */
[----:B------:R-:W-:Y:S02]  /*75c0*/  IADD3 R2, PT, PT, R0, 0x10, RZ ;  /* 0x0000001000027810 */ /* 0x000fe40007ffe0ff */
[----:B------:R-:W-:Y:S01]  /*75d0*/  SHF.L.U32 R0, R3, R0, RZ ;  /* 0x0000000003007219 */ /* 0x000fe200000006ff */
[----:B-1----:R-:W-:Y:S01]  /*75e0*/  ULEA UR6, UR5, UR4, 0x18 ;  /* 0x0000000405067291 */ /* 0x002fe2000f8ec0ff */
[----:B------:R-:W-:-:S04]  /*75f0*/  SHF.L.U32 R3, R7, R2, RZ ;  /* 0x0000000207037219 */ /* 0x000fc800000006ff */
[----:B------:R-:W-:-:S04]  /*7600*/  LOP3.LUT R0, R3, R0, RZ, 0xfc, !PT ;  /* 0x0000000003007212 */ /* 0x000fc800078efcff */
[----:B------:R-:W0:Y:S01]  /*7610*/  LDS R5, [UR6] ;  /* 0x00000006ff057984 */ /* 0x000e220008000800 */
[C---:B------:R-:W-:Y:S02]  /*7620*/  LOP3.LUT R2, R0.reuse, 0xffff, RZ, 0xc0, !PT ;  /* 0x0000ffff00027812 */ /* 0x040fe400078ec0ff */
[----:B0-----:R-:W-:-:S04]  /*7630*/  LOP3.LUT R3, R0, 0xffff, R5, 0x80, !PT ;  /* 0x0000ffff00037812 */ /* 0x001fc800078e8005 */
[----:B------:R-:W-:-:S13]  /*7640*/  ISETP.NE.AND P0, PT, R3, R2, PT ;  /* 0x000000020300720c */ /* 0x000fda0003f05270 */
[----:B------:R-:W-:Y:S05]  /*7650*/  @P0 BRA `(.L_x_20) ;  /* 0x0000000000500947 */ /* 0x000fea0003800000 */
[----:B------:R-:W-:Y:S02]  /*7660*/  SHF.R.U32.HI R5, RZ, 0x10, R5 ;  /* 0x00000010ff057819 */ /* 0x000fe40000011605 */
[----:B------:R-:W-:-:S04]  /*7670*/  SHF.R.U32.HI R2, RZ, 0x10, R0 ;  /* 0x00000010ff027819 */ /* 0x000fc80000011600 */
[----:B------:R-:W-:-:S04]  /*7680*/  LOP3.LUT R5, R5, R2, RZ, 0xc0, !PT ;  /* 0x0000000205057212 */ /* 0x000fc800078ec0ff */
[----:B------:R-:W-:-:S13]  /*7690*/  ISETP.NE.AND P0, PT, R5, R2, PT ;  /* 0x000000020500720c */ /* 0x000fda0003f05270 */
[----:B------:R-:W-:Y:S05]  /*76a0*/  @P0 BRA `(.L_x_21) ;  /* 0x0000000000300947 */ /* 0x000fea0003800000 */
[----:B------:R-:W-:Y:S01]  /*76b0*/  R2UR UR4, R0 ;  /* 0x00000000000472ca */ /* 0x000fe200000e0000 */
[----:B------:R-:W-:Y:S01]  /*76c0*/  VOTEU.ANY UR5, UPT, PT ;  /* 0x0000000000057886 */ /* 0x000fe200038e0100 */
[----:B------:R-:W0:Y:S01]  /*76d0*/  S2R R0, SR_LANEID ;  /* 0x0000000000007919 */ /* 0x000e220000000000 */
[----:B------:R-:W-:-:S10]  /*76e0*/  UFLO.U32 UR5, UR5 ;  /* 0x00000005000572bd */ /* 0x000fd400080e0000 */
[----:B------:R-:W-:-:S06]  /*76f0*/  ULOP3.LUT UR4, URZ, UR4, URZ, 0x33, !UPT ;  /* 0x00000004ff047292 */ /* 0x000fcc000f8e33ff */
[----:B------:R-:W-:-:S04]  /*7700*/  MOV R2, UR4 ;  /* 0x0000000400027c02 */ /* 0x000fc80008000f00 */
[----:B------:R-:W1:Y:S02]  /*7710*/  REDUX UR7, R2 ;  /* 0x00000000020773c4 */ /* 0x000e640000000000 */
[----:B------:R2:W-:Y:S01]  /*7720*/  UTCATOMSWS.AND URZ, UR4 ;  /* 0x0000000400ff79e3 */ /* 0x0005e20008000000 */
[----:B0-----:R-:W-:Y:S02]  /*7730*/  ISETP.EQ.U32.AND P0, PT, R0, UR5, PT ;  /* 0x0000000500007c0c */ /* 0x001fe4000bf02070 */
[----:B-1----:R-:W-:-:S11]  /*7740*/  MOV R0, UR7 ;  /* 0x0000000700007c02 */ /* 0x002fd60008000f00 */
[----:B------:R2:W-:Y:S01]  /*7750*/  @P0 ATOMS.AND RZ, [UR6], R0 ;  /* 0x00000000ffff098c */ /* 0x0005e2000a800006 */
[----:B------:R-:W-:Y:S05]  /*7760*/  BRA `(.L_x_19) ;  /* 0x0000000000147947 */ /* 0x000fea0003800000 */
.L_x_21:
[----:B------:R-:W-:-:S07]  /*7770*/  MOV R2, 0x7790 ;  /* 0x0000779000027802 */ /* 0x000fce0000000f00 */
[----:B------:R-:W-:Y:S05]  /*7780*/  CALL.REL.NOINC `($__internal_0_$__cuda_sm10x_tcgen05_guardrail_trap_col_being_dealloced_not_returned_by_alloc) ;  /* 0x0000000000447944 */ /* 0x000fea0003c00000 */
[----:B------:R-:W-:Y:S05]  /*7790*/  BRA `(.L_x_19) ;  /* 0x0000000000087947 */ /* 0x000fea0003800000 */
.L_x_20:
[----:B------:R-:W-:-:S07]  /*77a0*/  MOV R2, 0x77c0 ;  /* 0x000077c000027802 */ /* 0x000fce0000000f00 */
[----:B------:R-:W-:Y:S05]  /*77b0*/  CALL.REL.NOINC `($__internal_2_$__cuda_sm10x_tcgen05_guardrail_trap_unallocated_columns_being_dealloced) ;  /* 0x0000000000507944 */ /* 0x000fea0003c00000 */
.L_x_19:
[----:B------:R-:W-:Y:S01]  /*77c0*/  NOP ;  /* 0x0000000000007918 */ /* 0x000fe20000000000 */
[----:B--2---:R-:W-:Y:S05]  /*77d0*/  EXIT ;  /* 0x000000000000794d */ /* 0x004fea0003800000 */
.L_x_8:
[----:B------:R-:W1:Y:S02]  /*77e0*/  SYNCS.PHASECHK.TRANS64.TRYWAIT P4, [UR12+0x6800], RZ ;  /* 0x006800ffff0075a7 */ /* 0x000e64000808110c */
[----:B-1----:R-:W-:Y:S05]  /*77f0*/  @!P4 BRA `(.L_x_8) ;  /* 0xfffffffc00f8c947 */ /* 0x002fea000383ffff */
[----:B------:R-:W-:Y:S05]  /*7800*/  BRA `(.L_x_7) ;  /* 0xffffff9c00ec7947 */ /* 0x000fea000383ffff */
.L_x_13:
[----:B------:R-:W2:Y:S02]  /*7810*/  SYNCS.PHASECHK.TRANS64.TRYWAIT P2, [UR12+0x7810], RZ ;  /* 0x007810ffff0075a7 */ /* 0x000ea4000804110c */
[----:B--2---:R-:W-:Y:S05]  /*7820*/  @!P2 BRA `(.L_x_13) ;  /* 0xfffffffc00f8a947 */ /* 0x004fea000383ffff */
[----:B------:R-:W-:Y:S05]  /*7830*/  BRA `(.L_x_22) ;  /* 0xffffffc400ec7947 */ /* 0x000fea000383ffff */
.L_x_14:
[----:B------:R-:W0:Y:S02]  /*7840*/  SYNCS.PHASECHK.TRANS64.TRYWAIT P2, [UR15], R75 ;  /* 0x0000004bff0075a7 */ /* 0x000e24000804110f */
[----:B0-----:R-:W-:Y:S05]  /*7850*/  @!P2 BRA `(.L_x_14) ;  /* 0xfffffffc00f8a947 */ /* 0x001fea000383ffff */
[----:B------:R-:W-:Y:S05]  /*7860*/  BRA `(.L_x_23) ;  /* 0xffffffd000147947 */ /* 0x000fea000383ffff */
.L_x_18:
[----:B------:R-:W0:Y:S02]  /*7870*/  SYNCS.PHASECHK.TRANS64.TRYWAIT P2, [UR15], R3 ;  /* 0x00000003ff0075a7 */ /* 0x000e24000804110f */
[----:B0-----:R-:W-:Y:S05]  /*7880*/  @!P2 BRA `(.L_x_18) ;  /* 0xfffffffc00f8a947 */ /* 0x001fea000383ffff */
[----:B------:R-:W-:Y:S05]  /*7890*/  BRA `(.L_x_17) ;  /* 0xffffffe400f07947 */ /* 0x000fea000383ffff */
        .weak           $__internal_0_$__cuda_sm10x_tcgen05_guardrail_trap_col_being_dealloced_not_returned_by_alloc
        .type           $__internal_0_$__cuda_sm10x_tcgen05_guardrail_trap_col_being_dealloced_not_returned_by_alloc,@function
        .size           $__internal_0_$__cuda_sm10x_tcgen05_guardrail_trap_col_being_dealloced_not_returned_by_alloc,($__internal_1_$__cuda_sm10x_tcgen05_guardrail_trap_phase_invalid_during_alloc - $__internal_0_$__cuda_sm10x_tcgen05_guardrail_trap_col_being_dealloced_not_returned_by_alloc)
$__internal_0_$__cuda_sm10x_tcgen05_guardrail_trap_col_being_dealloced_not_returned_by_alloc:
[----:B------:R-:W-:Y:S05]  /*78a0*/  BPT.TRAP 0x1 ;  /* 0x000000040000795c */ /* 0x000fea0000300000 */
[----:B------:R-:W-:-:S04]  /*78b0*/  HFMA2 R3, -RZ, RZ, 0, 0 ;  /* 0x00000000ff037431 */ /* 0x000fc800000001ff */
[----:B------:R-:W-:Y:S05]  /*78c0*/  RET.REL.NODEC R2 `(attn_fwd) ;  /* 0xffffff8402cc7950 */ /* 0x000fea0003c3ffff */
        .weak           $__internal_1_$__cuda_sm10x_tcgen05_guardrail_trap_phase_invalid_during_alloc
        .type           $__internal_1_$__cuda_sm10x_tcgen05_guardrail_trap_phase_invalid_during_alloc,@function
        .size           $__internal_1_$__cuda_sm10x_tcgen05_guardrail_trap_phase_invalid_during_alloc,($__internal_2_$__cuda_sm10x_tcgen05_guardrail_trap_unallocated_columns_being_dealloced - $__internal_1_$__cuda_sm10x_tcgen05_guardrail_trap_phase_invalid_during_alloc)
$__internal_1_$__cuda_sm10x_tcgen05_guardrail_trap_phase_invalid_during_alloc:
[----:B------:R-:W-:Y:S05]  /*78d0*/  BPT.TRAP 0x1 ;  /* 0x000000040000795c */ /* 0x000fea0000300000 */
[----:B------:R-:W-:-:S04]  /*78e0*/  MOV R3, 0x0 ;  /* 0x0000000000037802 */ /* 0x000fc80000000f00 */
[----:B------:R-:W-:Y:S05]  /*78f0*/  RET.REL.NODEC R2 `(attn_fwd) ;  /* 0xffffff8402c07950 */ /* 0x000fea0003c3ffff */
        .weak           $__internal_2_$__cuda_sm10x_tcgen05_guardrail_trap_unallocated_columns_being_dealloced
        .type           $__internal_2_$__cuda_sm10x_tcgen05_guardrail_trap_unallocated_columns_being_dealloced,@function
        .size           $__internal_2_$__cuda_sm10x_tcgen05_guardrail_trap_unallocated_columns_being_dealloced,(.L_x_27 - $__internal_2_$__cuda_sm10x_tcgen05_guardrail_trap_unallocated_columns_being_dealloced)
$__internal_2_$__cuda_sm10x_tcgen05_guardrail_trap_unallocated_columns_being_dealloced:
[----:B------:R-:W-:Y:S05]  /*7900*/  BPT.TRAP 0x1 ;  /* 0x000000040000795c */ /* 0x000fea0000300000 */
[----:B------:R-:W-:-:S04]  /*7910*/  HFMA2 R3, -RZ, RZ, 0, 0 ;  /* 0x00000000ff037431 */ /* 0x000fc800000001ff */
[----:B------:R-:W-:Y:S05]  /*7920*/  RET.REL.NODEC R2 `(attn_fwd) ;  /* 0xffffff8402b47950 */ /* 0x000fea0003c3ffff */
.L_x_24:
[----:B------:R-:W-:-:S00]  /*7930*/  BRA `(.L_x_24) ;  /* 0xfffffffc00fc7947 */ /* 0x000fc0000383ffff */
[----:B------:R-:W-:-:S00]  /*7940*/  NOP ;  /* 0x0000000000007918 */ /* 0x000fc00000000000 */
        /* <DEDUP_REMOVED lines=11> */
.L_x_27:


//--------------------- .nv.global.init           --------------------------
	.section	.nv.global.init,"aw",@progbits
.nv.global.init:
	.type		_$_str,@object
	.size		_$_str,(.L_3 - _$_str)
_$_str:
        /*0000*/ 	.byte	0x5f, 0x5f, 0x43, 0x55, 0x44, 0x41, 0x5f, 0x46, 0x54, 0x5a, 0x00
.L_3:


//--------------------- .nv.shared.attn_fwd       --------------------------
	.section	.nv.shared.attn_fwd,"aw",@nobits
	.sectionflags	@""
	.align	16
	.zero		1024


//--------------------- .nv.shared.reserved.0     --------------------------
	.section	.nv.shared.reserved.0,"aw",@nobits
	.align	8
	.weak		__nv_reservedSMEM_offset_0_alias
	.size		__nv_reservedSMEM_offset_0_alias, 0, 64
	.other		__nv_reservedSMEM_offset_0_alias,@"STO_CUDA_RESERVED_SHARED STV_DEFAULT"
__nv_reservedSMEM_offset_0_alias:
	.zero		0
.nv.shared.reserved.0:
	.zero		64
	.weak		__nv_reservedSMEM_allocation_phase
	.type		__nv_reservedSMEM_allocation_phase,@object
	.size		__nv_reservedSMEM_allocation_phase,(.L_0 - __nv_reservedSMEM_allocation_phase)
__nv_reservedSMEM_allocation_phase:
	.zero		1
.L_0:
	.zero		7
	.weak		__nv_reservedSMEM_devtool_atexit_pc
	.type		__nv_reservedSMEM_devtool_atexit_pc,@object
	.size		__nv_reservedSMEM_devtool_atexit_pc,(__nv_reservedSMEM_allocation_mask - __nv_reservedSMEM_devtool_atexit_pc)
__nv_reservedSMEM_devtool_atexit_pc:
	.zero		8
	.weak		__nv_reservedSMEM_allocation_mask
	.type		__nv_reservedSMEM_allocation_mask,@object
	.size		__nv_reservedSMEM_allocation_mask,(.L_2 - __nv_reservedSMEM_allocation_mask)
__nv_reservedSMEM_allocation_mask:
	.zero		4
.L_2:


//--------------------- .nv.constant0.attn_fwd    --------------------------
	.section	.nv.constant0.attn_fwd,"a",@progbits
	.sectionflags	@""
	.align	4
.nv.constant0.attn_fwd:
	.zero		1032


//--------------------- SYMBOLS --------------------------

	.type		.nv.reservedSmem.offset0,@object
	.size		.nv.reservedSmem.offset0,0x4
	.type		.nv.reservedSmem.cap,@object
	.size		.nv.reservedSmem.cap,0x4
